//
// Generated by NVIDIA NVVM Compiler
//
// Compiler Build ID: CL-36424714
// Cuda compilation tools, release 13.0, V13.0.88
// Based on NVVM 20.0.0
//

.version 9.0
.target sm_100
.address_size 64

	// .globl	_Z7matMul1PfS_S_jjjmmm
// _ZZ7matMul2PfS_S_jjjmmmE3acc has been demoted
// _ZZ7matMul4PfS_S_jjjmmmE3acc has been demoted

.visible .entry _Z7matMul1PfS_S_jjjmmm(
	.param .u64 .ptr .align 1 _Z7matMul1PfS_S_jjjmmm_param_0,
	.param .u64 .ptr .align 1 _Z7matMul1PfS_S_jjjmmm_param_1,
	.param .u64 .ptr .align 1 _Z7matMul1PfS_S_jjjmmm_param_2,
	.param .u32 _Z7matMul1PfS_S_jjjmmm_param_3,
	.param .u32 _Z7matMul1PfS_S_jjjmmm_param_4,
	.param .u32 _Z7matMul1PfS_S_jjjmmm_param_5,
	.param .u64 _Z7matMul1PfS_S_jjjmmm_param_6,
	.param .u64 _Z7matMul1PfS_S_jjjmmm_param_7,
	.param .u64 _Z7matMul1PfS_S_jjjmmm_param_8
)
{
	.reg .pred 	%p<13>;
	.reg .b32 	%r<45>;
	.reg .b32 	%f<112>;
	.reg .b64 	%rd<83>;

	ld.param.u64 	%rd19, [_Z7matMul1PfS_S_jjjmmm_param_0];
	ld.param.u64 	%rd24, [_Z7matMul1PfS_S_jjjmmm_param_1];
	ld.param.u64 	%rd20, [_Z7matMul1PfS_S_jjjmmm_param_2];
	ld.param.u32 	%r19, [_Z7matMul1PfS_S_jjjmmm_param_3];
	ld.param.u32 	%r18, [_Z7matMul1PfS_S_jjjmmm_param_4];
	ld.param.u32 	%r21, [_Z7matMul1PfS_S_jjjmmm_param_5];
	ld.param.u64 	%rd21, [_Z7matMul1PfS_S_jjjmmm_param_6];
	ld.param.u64 	%rd22, [_Z7matMul1PfS_S_jjjmmm_param_7];
	ld.param.u64 	%rd23, [_Z7matMul1PfS_S_jjjmmm_param_8];
	cvta.to.global.u64 	%rd1, %rd24;
	mov.u32 	%r22, %ctaid.x;
	mov.u32 	%r23, %ntid.x;
	mov.u32 	%r24, %tid.x;
	mad.lo.s32 	%r1, %r22, %r23, %r24;
	mov.u32 	%r25, %ctaid.y;
	mov.u32 	%r26, %ntid.y;
	mov.u32 	%r27, %tid.y;
	mad.lo.s32 	%r28, %r25, %r26, %r27;
	setp.ge.u32 	%p1, %r1, %r21;
	setp.ge.u32 	%p2, %r28, %r19;
	or.pred  	%p3, %p1, %p2;
	@%p3 bra 	$L__BB0_15;
	cvta.to.global.u64 	%rd25, %rd20;
	cvta.to.global.u64 	%rd2, %rd19;
	cvt.u64.u32 	%rd26, %r28;
	mul.lo.s64 	%rd3, %rd21, %rd26;
	add.s64 	%rd4, %rd2, %rd3;
	mad.lo.s64 	%rd5, %rd23, %rd26, %rd25;
	setp.eq.s32 	%p4, %r18, 0;
	mov.f32 	%f111, 0f00000000;
	@%p4 bra 	$L__BB0_14;
	mul.wide.u32 	%rd27, %r1, 4;
	add.s64 	%rd6, %rd1, %rd27;
	and.b32  	%r3, %r18, 15;
	setp.lt.u32 	%p5, %r18, 16;
	mov.f32 	%f111, 0f00000000;
	mov.b32 	%r42, 0;
	@%p5 bra 	$L__BB0_5;
	and.b32  	%r42, %r18, -16;
	neg.s32 	%r40, %r42;
	shl.b64 	%rd7, %rd22, 4;
	add.s64 	%rd28, %rd3, %rd2;
	add.s64 	%rd79, %rd28, 32;
	mov.f32 	%f111, 0f00000000;
	mov.u64 	%rd80, %rd6;
$L__BB0_4:
	.pragma "nounroll";
	ld.global.f32 	%f18, [%rd79+-32];
	ld.global.f32 	%f19, [%rd80];
	fma.rn.f32 	%f20, %f18, %f19, %f111;
	ld.global.f32 	%f21, [%rd79+-28];
	add.s64 	%rd29, %rd80, %rd22;
	ld.global.f32 	%f22, [%rd29];
	fma.rn.f32 	%f23, %f21, %f22, %f20;
	ld.global.f32 	%f24, [%rd79+-24];
	add.s64 	%rd30, %rd29, %rd22;
	ld.global.f32 	%f25, [%rd30];
	fma.rn.f32 	%f26, %f24, %f25, %f23;
	ld.global.f32 	%f27, [%rd79+-20];
	add.s64 	%rd31, %rd30, %rd22;
	ld.global.f32 	%f28, [%rd31];
	fma.rn.f32 	%f29, %f27, %f28, %f26;
	ld.global.f32 	%f30, [%rd79+-16];
	add.s64 	%rd32, %rd31, %rd22;
	ld.global.f32 	%f31, [%rd32];
	fma.rn.f32 	%f32, %f30, %f31, %f29;
	ld.global.f32 	%f33, [%rd79+-12];
	add.s64 	%rd33, %rd32, %rd22;
	ld.global.f32 	%f34, [%rd33];
	fma.rn.f32 	%f35, %f33, %f34, %f32;
	ld.global.f32 	%f36, [%rd79+-8];
	add.s64 	%rd34, %rd33, %rd22;
	ld.global.f32 	%f37, [%rd34];
	fma.rn.f32 	%f38, %f36, %f37, %f35;
	ld.global.f32 	%f39, [%rd79+-4];
	add.s64 	%rd35, %rd34, %rd22;
	ld.global.f32 	%f40, [%rd35];
	fma.rn.f32 	%f41, %f39, %f40, %f38;
	ld.global.f32 	%f42, [%rd79];
	add.s64 	%rd36, %rd35, %rd22;
	ld.global.f32 	%f43, [%rd36];
	fma.rn.f32 	%f44, %f42, %f43, %f41;
	ld.global.f32 	%f45, [%rd79+4];
	add.s64 	%rd37, %rd36, %rd22;
	ld.global.f32 	%f46, [%rd37];
	fma.rn.f32 	%f47, %f45, %f46, %f44;
	ld.global.f32 	%f48, [%rd79+8];
	add.s64 	%rd38, %rd37, %rd22;
	ld.global.f32 	%f49, [%rd38];
	fma.rn.f32 	%f50, %f48, %f49, %f47;
	ld.global.f32 	%f51, [%rd79+12];
	add.s64 	%rd39, %rd38, %rd22;
	ld.global.f32 	%f52, [%rd39];
	fma.rn.f32 	%f53, %f51, %f52, %f50;
	ld.global.f32 	%f54, [%rd79+16];
	add.s64 	%rd40, %rd39, %rd22;
	ld.global.f32 	%f55, [%rd40];
	fma.rn.f32 	%f56, %f54, %f55, %f53;
	ld.global.f32 	%f57, [%rd79+20];
	add.s64 	%rd41, %rd40, %rd22;
	ld.global.f32 	%f58, [%rd41];
	fma.rn.f32 	%f59, %f57, %f58, %f56;
	ld.global.f32 	%f60, [%rd79+24];
	add.s64 	%rd42, %rd41, %rd22;
	ld.global.f32 	%f61, [%rd42];
	fma.rn.f32 	%f62, %f60, %f61, %f59;
	ld.global.f32 	%f63, [%rd79+28];
	add.s64 	%rd43, %rd42, %rd22;
	ld.global.f32 	%f64, [%rd43];
	fma.rn.f32 	%f111, %f63, %f64, %f62;
	add.s32 	%r40, %r40, 16;
	add.s64 	%rd80, %rd80, %rd7;
	add.s64 	%rd79, %rd79, 64;
	setp.ne.s32 	%p6, %r40, 0;
	@%p6 bra 	$L__BB0_4;
$L__BB0_5:
	setp.eq.s32 	%p7, %r3, 0;
	@%p7 bra 	$L__BB0_14;
	and.b32  	%r9, %r18, 7;
	setp.lt.u32 	%p8, %r3, 8;
	@%p8 bra 	$L__BB0_8;
	cvt.u64.u32 	%rd44, %r42;
	mul.wide.u32 	%rd45, %r42, 4;
	add.s64 	%rd46, %rd4, %rd45;
	ld.global.f32 	%f66, [%rd46];
	mad.lo.s64 	%rd47, %rd22, %rd44, %rd6;
	ld.global.f32 	%f67, [%rd47];
	fma.rn.f32 	%f68, %f66, %f67, %f111;
	add.s32 	%r30, %r42, 1;
	cvt.u64.u32 	%rd48, %r30;
	ld.global.f32 	%f69, [%rd46+4];
	mad.lo.s64 	%rd49, %rd22, %rd48, %rd6;
	ld.global.f32 	%f70, [%rd49];
	fma.rn.f32 	%f71, %f69, %f70, %f68;
	add.s32 	%r31, %r42, 2;
	cvt.u64.u32 	%rd50, %r31;
	ld.global.f32 	%f72, [%rd46+8];
	mad.lo.s64 	%rd51, %rd22, %rd50, %rd6;
	ld.global.f32 	%f73, [%rd51];
	fma.rn.f32 	%f74, %f72, %f73, %f71;
	add.s32 	%r32, %r42, 3;
	cvt.u64.u32 	%rd52, %r32;
	ld.global.f32 	%f75, [%rd46+12];
	mad.lo.s64 	%rd53, %rd22, %rd52, %rd6;
	ld.global.f32 	%f76, [%rd53];
	fma.rn.f32 	%f77, %f75, %f76, %f74;
	add.s32 	%r33, %r42, 4;
	cvt.u64.u32 	%rd54, %r33;
	ld.global.f32 	%f78, [%rd46+16];
	mad.lo.s64 	%rd55, %rd22, %rd54, %rd6;
	ld.global.f32 	%f79, [%rd55];
	fma.rn.f32 	%f80, %f78, %f79, %f77;
	add.s32 	%r34, %r42, 5;
	cvt.u64.u32 	%rd56, %r34;
	ld.global.f32 	%f81, [%rd46+20];
	mad.lo.s64 	%rd57, %rd22, %rd56, %rd6;
	ld.global.f32 	%f82, [%rd57];
	fma.rn.f32 	%f83, %f81, %f82, %f80;
	add.s32 	%r35, %r42, 6;
	cvt.u64.u32 	%rd58, %r35;
	ld.global.f32 	%f84, [%rd46+24];
	mad.lo.s64 	%rd59, %rd22, %rd58, %rd6;
	ld.global.f32 	%f85, [%rd59];
	fma.rn.f32 	%f86, %f84, %f85, %f83;
	add.s32 	%r36, %r42, 7;
	cvt.u64.u32 	%rd60, %r36;
	ld.global.f32 	%f87, [%rd46+28];
	mad.lo.s64 	%rd61, %rd22, %rd60, %rd6;
	ld.global.f32 	%f88, [%rd61];
	fma.rn.f32 	%f111, %f87, %f88, %f86;
	add.s32 	%r42, %r42, 8;
$L__BB0_8:
	setp.eq.s32 	%p9, %r9, 0;
	@%p9 bra 	$L__BB0_14;
	and.b32  	%r12, %r18, 3;
	setp.lt.u32 	%p10, %r9, 4;
	@%p10 bra 	$L__BB0_11;
	cvt.u64.u32 	%rd62, %r42;
	mul.wide.u32 	%rd63, %r42, 4;
	add.s64 	%rd64, %rd4, %rd63;
	ld.global.f32 	%f90, [%rd64];
	mad.lo.s64 	%rd65, %rd22, %rd62, %rd6;
	ld.global.f32 	%f91, [%rd65];
	fma.rn.f32 	%f92, %f90, %f91, %f111;
	add.s32 	%r37, %r42, 1;
	cvt.u64.u32 	%rd66, %r37;
	ld.global.f32 	%f93, [%rd64+4];
	mad.lo.s64 	%rd67, %rd22, %rd66, %rd6;
	ld.global.f32 	%f94, [%rd67];
	fma.rn.f32 	%f95, %f93, %f94, %f92;
	add.s32 	%r38, %r42, 2;
	cvt.u64.u32 	%rd68, %r38;
	ld.global.f32 	%f96, [%rd64+8];
	mad.lo.s64 	%rd69, %rd22, %rd68, %rd6;
	ld.global.f32 	%f97, [%rd69];
	fma.rn.f32 	%f98, %f96, %f97, %f95;
	add.s32 	%r39, %r42, 3;
	cvt.u64.u32 	%rd70, %r39;
	ld.global.f32 	%f99, [%rd64+12];
	mad.lo.s64 	%rd71, %rd22, %rd70, %rd6;
	ld.global.f32 	%f100, [%rd71];
	fma.rn.f32 	%f111, %f99, %f100, %f98;
	add.s32 	%r42, %r42, 4;
$L__BB0_11:
	setp.eq.s32 	%p11, %r12, 0;
	@%p11 bra 	$L__BB0_14;
	cvt.u64.u32 	%rd72, %r42;
	mul.wide.u32 	%rd73, %r42, 4;
	add.s64 	%rd74, %rd3, %rd73;
	add.s64 	%rd82, %rd2, %rd74;
	mul.wide.u32 	%rd75, %r1, 4;
	mad.lo.s64 	%rd76, %rd22, %rd72, %rd75;
	add.s64 	%rd81, %rd1, %rd76;
	neg.s32 	%r44, %r12;
$L__BB0_13:
	.pragma "nounroll";
	ld.global.f32 	%f101, [%rd82];
	ld.global.f32 	%f102, [%rd81];
	fma.rn.f32 	%f111, %f101, %f102, %f111;
	add.s64 	%rd82, %rd82, 4;
	add.s64 	%rd81, %rd81, %rd22;
	add.s32 	%r44, %r44, 1;
	setp.ne.s32 	%p12, %r44, 0;
	@%p12 bra 	$L__BB0_13;
$L__BB0_14:
	mul.wide.u32 	%rd77, %r1, 4;
	add.s64 	%rd78, %rd5, %rd77;
	st.global.f32 	[%rd78], %f111;
$L__BB0_15:
	ret;

}
	// .globl	_Z8matMul1xPfS_S_jjjmmm
.visible .entry _Z8matMul1xPfS_S_jjjmmm(
	.param .u64 .ptr .align 1 _Z8matMul1xPfS_S_jjjmmm_param_0,
	.param .u64 .ptr .align 1 _Z8matMul1xPfS_S_jjjmmm_param_1,
	.param .u64 .ptr .align 1 _Z8matMul1xPfS_S_jjjmmm_param_2,
	.param .u32 _Z8matMul1xPfS_S_jjjmmm_param_3,
	.param .u32 _Z8matMul1xPfS_S_jjjmmm_param_4,
	.param .u32 _Z8matMul1xPfS_S_jjjmmm_param_5,
	.param .u64 _Z8matMul1xPfS_S_jjjmmm_param_6,
	.param .u64 _Z8matMul1xPfS_S_jjjmmm_param_7,
	.param .u64 _Z8matMul1xPfS_S_jjjmmm_param_8
)
{
	.reg .pred 	%p<13>;
	.reg .b32 	%r<26>;
	.reg .b32 	%f<112>;
	.reg .b64 	%rd<69>;

	ld.param.u64 	%rd22, [_Z8matMul1xPfS_S_jjjmmm_param_0];
	ld.param.u64 	%rd23, [_Z8matMul1xPfS_S_jjjmmm_param_1];
	ld.param.u64 	%rd24, [_Z8matMul1xPfS_S_jjjmmm_param_2];
	ld.param.u32 	%r13, [_Z8matMul1xPfS_S_jjjmmm_param_3];
	ld.param.u32 	%r12, [_Z8matMul1xPfS_S_jjjmmm_param_4];
	ld.param.u32 	%r15, [_Z8matMul1xPfS_S_jjjmmm_param_5];
	ld.param.u64 	%rd25, [_Z8matMul1xPfS_S_jjjmmm_param_6];
	ld.param.u64 	%rd26, [_Z8matMul1xPfS_S_jjjmmm_param_7];
	ld.param.u64 	%rd27, [_Z8matMul1xPfS_S_jjjmmm_param_8];
	mov.u32 	%r16, %ctaid.x;
	mov.u32 	%r17, %ntid.x;
	mov.u32 	%r18, %tid.x;
	mad.lo.s32 	%r1, %r16, %r17, %r18;
	mov.u32 	%r19, %ctaid.y;
	mov.u32 	%r20, %ntid.y;
	mov.u32 	%r21, %tid.y;
	mad.lo.s32 	%r22, %r19, %r20, %r21;
	setp.ge.u32 	%p1, %r1, %r15;
	setp.ge.u32 	%p2, %r22, %r13;
	or.pred  	%p3, %p1, %p2;
	@%p3 bra 	$L__BB1_15;
	cvta.to.global.u64 	%rd28, %rd24;
	cvta.to.global.u64 	%rd29, %rd22;
	cvta.to.global.u64 	%rd30, %rd23;
	cvt.u64.u32 	%rd31, %r22;
	mad.lo.s64 	%rd32, %rd27, %rd31, %rd28;
	mul.wide.u32 	%rd33, %r1, 4;
	add.s64 	%rd1, %rd32, %rd33;
	mad.lo.s64 	%rd64, %rd25, %rd31, %rd29;
	add.s64 	%rd61, %rd30, %rd33;
	setp.eq.s32 	%p4, %r12, 0;
	mov.f32 	%f111, 0f00000000;
	@%p4 bra 	$L__BB1_14;
	and.b32  	%r3, %r12, 15;
	setp.lt.u32 	%p5, %r12, 16;
	mov.f32 	%f111, 0f00000000;
	@%p5 bra 	$L__BB1_5;
	and.b32  	%r23, %r12, -16;
	neg.s32 	%r24, %r23;
	mov.f32 	%f111, 0f00000000;
	mov.u64 	%rd60, %rd64;
$L__BB1_4:
	.pragma "nounroll";
	ld.global.f32 	%f18, [%rd60];
	ld.global.f32 	%f19, [%rd61];
	fma.rn.f32 	%f20, %f18, %f19, %f111;
	add.s64 	%rd34, %rd61, %rd26;
	ld.global.f32 	%f21, [%rd60+4];
	ld.global.f32 	%f22, [%rd34];
	fma.rn.f32 	%f23, %f21, %f22, %f20;
	add.s64 	%rd35, %rd34, %rd26;
	ld.global.f32 	%f24, [%rd60+8];
	ld.global.f32 	%f25, [%rd35];
	fma.rn.f32 	%f26, %f24, %f25, %f23;
	add.s64 	%rd36, %rd35, %rd26;
	ld.global.f32 	%f27, [%rd60+12];
	ld.global.f32 	%f28, [%rd36];
	fma.rn.f32 	%f29, %f27, %f28, %f26;
	add.s64 	%rd37, %rd36, %rd26;
	ld.global.f32 	%f30, [%rd60+16];
	ld.global.f32 	%f31, [%rd37];
	fma.rn.f32 	%f32, %f30, %f31, %f29;
	add.s64 	%rd38, %rd37, %rd26;
	ld.global.f32 	%f33, [%rd60+20];
	ld.global.f32 	%f34, [%rd38];
	fma.rn.f32 	%f35, %f33, %f34, %f32;
	add.s64 	%rd39, %rd38, %rd26;
	ld.global.f32 	%f36, [%rd60+24];
	ld.global.f32 	%f37, [%rd39];
	fma.rn.f32 	%f38, %f36, %f37, %f35;
	add.s64 	%rd40, %rd39, %rd26;
	ld.global.f32 	%f39, [%rd60+28];
	ld.global.f32 	%f40, [%rd40];
	fma.rn.f32 	%f41, %f39, %f40, %f38;
	add.s64 	%rd41, %rd40, %rd26;
	ld.global.f32 	%f42, [%rd60+32];
	ld.global.f32 	%f43, [%rd41];
	fma.rn.f32 	%f44, %f42, %f43, %f41;
	add.s64 	%rd42, %rd41, %rd26;
	ld.global.f32 	%f45, [%rd60+36];
	ld.global.f32 	%f46, [%rd42];
	fma.rn.f32 	%f47, %f45, %f46, %f44;
	add.s64 	%rd43, %rd42, %rd26;
	ld.global.f32 	%f48, [%rd60+40];
	ld.global.f32 	%f49, [%rd43];
	fma.rn.f32 	%f50, %f48, %f49, %f47;
	add.s64 	%rd44, %rd43, %rd26;
	ld.global.f32 	%f51, [%rd60+44];
	ld.global.f32 	%f52, [%rd44];
	fma.rn.f32 	%f53, %f51, %f52, %f50;
	add.s64 	%rd45, %rd44, %rd26;
	ld.global.f32 	%f54, [%rd60+48];
	ld.global.f32 	%f55, [%rd45];
	fma.rn.f32 	%f56, %f54, %f55, %f53;
	add.s64 	%rd46, %rd45, %rd26;
	ld.global.f32 	%f57, [%rd60+52];
	ld.global.f32 	%f58, [%rd46];
	fma.rn.f32 	%f59, %f57, %f58, %f56;
	add.s64 	%rd47, %rd46, %rd26;
	ld.global.f32 	%f60, [%rd60+56];
	ld.global.f32 	%f61, [%rd47];
	fma.rn.f32 	%f62, %f60, %f61, %f59;
	add.s64 	%rd48, %rd47, %rd26;
	add.s64 	%rd64, %rd60, 64;
	ld.global.f32 	%f63, [%rd60+60];
	ld.global.f32 	%f64, [%rd48];
	fma.rn.f32 	%f111, %f63, %f64, %f62;
	add.s64 	%rd61, %rd48, %rd26;
	add.s32 	%r24, %r24, 16;
	setp.ne.s32 	%p6, %r24, 0;
	mov.u64 	%rd60, %rd64;
	@%p6 bra 	$L__BB1_4;
$L__BB1_5:
	setp.eq.s32 	%p7, %r3, 0;
	@%p7 bra 	$L__BB1_14;
	and.b32  	%r7, %r12, 7;
	setp.lt.u32 	%p8, %r3, 8;
	@%p8 bra 	$L__BB1_8;
	ld.global.f32 	%f66, [%rd64];
	ld.global.f32 	%f67, [%rd61];
	fma.rn.f32 	%f68, %f66, %f67, %f111;
	add.s64 	%rd49, %rd61, %rd26;
	ld.global.f32 	%f69, [%rd64+4];
	ld.global.f32 	%f70, [%rd49];
	fma.rn.f32 	%f71, %f69, %f70, %f68;
	add.s64 	%rd50, %rd49, %rd26;
	ld.global.f32 	%f72, [%rd64+8];
	ld.global.f32 	%f73, [%rd50];
	fma.rn.f32 	%f74, %f72, %f73, %f71;
	add.s64 	%rd51, %rd50, %rd26;
	ld.global.f32 	%f75, [%rd64+12];
	ld.global.f32 	%f76, [%rd51];
	fma.rn.f32 	%f77, %f75, %f76, %f74;
	add.s64 	%rd52, %rd51, %rd26;
	ld.global.f32 	%f78, [%rd64+16];
	ld.global.f32 	%f79, [%rd52];
	fma.rn.f32 	%f80, %f78, %f79, %f77;
	add.s64 	%rd53, %rd52, %rd26;
	ld.global.f32 	%f81, [%rd64+20];
	ld.global.f32 	%f82, [%rd53];
	fma.rn.f32 	%f83, %f81, %f82, %f80;
	add.s64 	%rd54, %rd53, %rd26;
	ld.global.f32 	%f84, [%rd64+24];
	ld.global.f32 	%f85, [%rd54];
	fma.rn.f32 	%f86, %f84, %f85, %f83;
	add.s64 	%rd55, %rd54, %rd26;
	ld.global.f32 	%f87, [%rd64+28];
	ld.global.f32 	%f88, [%rd55];
	fma.rn.f32 	%f111, %f87, %f88, %f86;
	add.s64 	%rd61, %rd55, %rd26;
	add.s64 	%rd64, %rd64, 32;
$L__BB1_8:
	setp.eq.s32 	%p9, %r7, 0;
	@%p9 bra 	$L__BB1_14;
	and.b32  	%r8, %r12, 3;
	setp.lt.u32 	%p10, %r7, 4;
	@%p10 bra 	$L__BB1_11;
	ld.global.f32 	%f90, [%rd64];
	ld.global.f32 	%f91, [%rd61];
	fma.rn.f32 	%f92, %f90, %f91, %f111;
	add.s64 	%rd56, %rd61, %rd26;
	ld.global.f32 	%f93, [%rd64+4];
	ld.global.f32 	%f94, [%rd56];
	fma.rn.f32 	%f95, %f93, %f94, %f92;
	add.s64 	%rd57, %rd56, %rd26;
	ld.global.f32 	%f96, [%rd64+8];
	ld.global.f32 	%f97, [%rd57];
	fma.rn.f32 	%f98, %f96, %f97, %f95;
	add.s64 	%rd58, %rd57, %rd26;
	ld.global.f32 	%f99, [%rd64+12];
	ld.global.f32 	%f100, [%rd58];
	fma.rn.f32 	%f111, %f99, %f100, %f98;
	add.s64 	%rd61, %rd58, %rd26;
	add.s64 	%rd64, %rd64, 16;
$L__BB1_11:
	setp.eq.s32 	%p11, %r8, 0;
	@%p11 bra 	$L__BB1_14;
	neg.s32 	%r25, %r8;
$L__BB1_13:
	.pragma "nounroll";
	add.s64 	%rd20, %rd64, 4;
	ld.global.f32 	%f101, [%rd64];
	ld.global.f32 	%f102, [%rd61];
	fma.rn.f32 	%f111, %f101, %f102, %f111;
	add.s64 	%rd61, %rd61, %rd26;
	add.s32 	%r25, %r25, 1;
	setp.ne.s32 	%p12, %r25, 0;
	mov.u64 	%rd64, %rd20;
	@%p12 bra 	$L__BB1_13;
$L__BB1_14:
	st.global.f32 	[%rd1], %f111;
$L__BB1_15:
	ret;

}
	// .globl	_Z7matMul2PfS_S_jjjmmm
.visible .entry _Z7matMul2PfS_S_jjjmmm(
	.param .u64 .ptr .align 1 _Z7matMul2PfS_S_jjjmmm_param_0,
	.param .u64 .ptr .align 1 _Z7matMul2PfS_S_jjjmmm_param_1,
	.param .u64 .ptr .align 1 _Z7matMul2PfS_S_jjjmmm_param_2,
	.param .u32 _Z7matMul2PfS_S_jjjmmm_param_3,
	.param .u32 _Z7matMul2PfS_S_jjjmmm_param_4,
	.param .u32 _Z7matMul2PfS_S_jjjmmm_param_5,
	.param .u64 _Z7matMul2PfS_S_jjjmmm_param_6,
	.param .u64 _Z7matMul2PfS_S_jjjmmm_param_7,
	.param .u64 _Z7matMul2PfS_S_jjjmmm_param_8
)
{
	.reg .pred 	%p<3>;
	.reg .b32 	%r<5>;
	.reg .b32 	%f<6>;
	.reg .b64 	%rd<21>;
	// demoted variable
	.shared .align 4 .f32 _ZZ7matMul2PfS_S_jjjmmmE3acc;
	ld.param.u64 	%rd2, [_Z7matMul2PfS_S_jjjmmm_param_0];
	ld.param.u64 	%rd3, [_Z7matMul2PfS_S_jjjmmm_param_1];
	ld.param.u64 	%rd4, [_Z7matMul2PfS_S_jjjmmm_param_2];
	ld.param.u64 	%rd5, [_Z7matMul2PfS_S_jjjmmm_param_6];
	ld.param.u64 	%rd6, [_Z7matMul2PfS_S_jjjmmm_param_7];
	ld.param.u64 	%rd7, [_Z7matMul2PfS_S_jjjmmm_param_8];
	mov.u32 	%r1, %ctaid.y;
	mov.u32 	%r2, %tid.x;
	setp.ne.s32 	%p1, %r2, 0;
	@%p1 bra 	$L__BB2_2;
	mov.b32 	%r3, 0;
	st.shared.u32 	[_ZZ7matMul2PfS_S_jjjmmmE3acc], %r3;
$L__BB2_2:
	setp.ne.s32 	%p2, %r2, 0;
	bar.sync 	0;
	mov.u32 	%r4, %ctaid.x;
	cvt.u64.u32 	%rd1, %r4;
	cvta.to.global.u64 	%rd8, %rd2;
	mad.lo.s64 	%rd9, %rd5, %rd1, %rd8;
	cvt.u64.u32 	%rd10, %r2;
	mul.wide.u32 	%rd11, %r2, 4;
	add.s64 	%rd12, %rd9, %rd11;
	cvta.to.global.u64 	%rd13, %rd3;
	mad.lo.s64 	%rd14, %rd6, %rd10, %rd13;
	mul.wide.u32 	%rd15, %r1, 4;
	add.s64 	%rd16, %rd14, %rd15;
	ld.global.f32 	%f1, [%rd12];
	ld.global.f32 	%f2, [%rd16];
	mul.f32 	%f3, %f1, %f2;
	atom.shared.add.f32 	%f4, [_ZZ7matMul2PfS_S_jjjmmmE3acc], %f3;
	bar.sync 	0;
	@%p2 bra 	$L__BB2_4;
	cvta.to.global.u64 	%rd17, %rd4;
	mad.lo.s64 	%rd18, %rd7, %rd1, %rd17;
	add.s64 	%rd20, %rd18, %rd15;
	ld.shared.f32 	%f5, [_ZZ7matMul2PfS_S_jjjmmmE3acc];
	st.global.f32 	[%rd20], %f5;
$L__BB2_4:
	ret;

}
	// .globl	_Z7matMul3PfS_S_jjjmmm
.visible .entry _Z7matMul3PfS_S_jjjmmm(
	.param .u64 .ptr .align 1 _Z7matMul3PfS_S_jjjmmm_param_0,
	.param .u64 .ptr .align 1 _Z7matMul3PfS_S_jjjmmm_param_1,
	.param .u64 .ptr .align 1 _Z7matMul3PfS_S_jjjmmm_param_2,
	.param .u32 _Z7matMul3PfS_S_jjjmmm_param_3,
	.param .u32 _Z7matMul3PfS_S_jjjmmm_param_4,
	.param .u32 _Z7matMul3PfS_S_jjjmmm_param_5,
	.param .u64 _Z7matMul3PfS_S_jjjmmm_param_6,
	.param .u64 _Z7matMul3PfS_S_jjjmmm_param_7,
	.param .u64 _Z7matMul3PfS_S_jjjmmm_param_8
)
{
	.reg .pred 	%p<2>;
	.reg .b32 	%r<5>;
	.reg .b32 	%f<5>;
	.reg .b64 	%rd<21>;

	ld.param.u64 	%rd3, [_Z7matMul3PfS_S_jjjmmm_param_0];
	ld.param.u64 	%rd4, [_Z7matMul3PfS_S_jjjmmm_param_1];
	ld.param.u64 	%rd7, [_Z7matMul3PfS_S_jjjmmm_param_2];
	ld.param.u64 	%rd5, [_Z7matMul3PfS_S_jjjmmm_param_6];
	ld.param.u64 	%rd6, [_Z7matMul3PfS_S_jjjmmm_param_7];
	ld.param.u64 	%rd8, [_Z7matMul3PfS_S_jjjmmm_param_8];
	cvta.to.global.u64 	%rd9, %rd7;
	mov.u32 	%r3, %ctaid.x;
	mov.u32 	%r1, %ctaid.y;
	mov.u32 	%r2, %tid.x;
	cvt.u64.u32 	%rd1, %r3;
	mad.lo.s64 	%rd10, %rd8, %rd1, %rd9;
	mul.wide.u32 	%rd11, %r1, 4;
	add.s64 	%rd2, %rd10, %rd11;
	setp.ne.s32 	%p1, %r2, 0;
	@%p1 bra 	$L__BB3_2;
	mov.b32 	%r4, 0;
	st.global.u32 	[%rd2], %r4;
$L__BB3_2:
	cvta.to.global.u64 	%rd12, %rd3;
	cvta.to.global.u64 	%rd13, %rd4;
	bar.sync 	0;
	mad.lo.s64 	%rd14, %rd5, %rd1, %rd12;
	cvt.u64.u32 	%rd15, %r2;
	mul.wide.u32 	%rd16, %r2, 4;
	add.s64 	%rd17, %rd14, %rd16;
	mad.lo.s64 	%rd18, %rd6, %rd15, %rd13;
	add.s64 	%rd20, %rd18, %rd11;
	ld.global.f32 	%f1, [%rd17];
	ld.global.f32 	%f2, [%rd20];
	mul.f32 	%f3, %f1, %f2;
	atom.global.add.f32 	%f4, [%rd2], %f3;
	ret;

}
	// .globl	_Z7matMul4PfS_S_jjjmmm
.visible .entry _Z7matMul4PfS_S_jjjmmm(
	.param .u64 .ptr .align 1 _Z7matMul4PfS_S_jjjmmm_param_0,
	.param .u64 .ptr .align 1 _Z7matMul4PfS_S_jjjmmm_param_1,
	.param .u64 .ptr .align 1 _Z7matMul4PfS_S_jjjmmm_param_2,
	.param .u32 _Z7matMul4PfS_S_jjjmmm_param_3,
	.param .u32 _Z7matMul4PfS_S_jjjmmm_param_4,
	.param .u32 _Z7matMul4PfS_S_jjjmmm_param_5,
	.param .u64 _Z7matMul4PfS_S_jjjmmm_param_6,
	.param .u64 _Z7matMul4PfS_S_jjjmmm_param_7,
	.param .u64 _Z7matMul4PfS_S_jjjmmm_param_8
)
{
	.reg .pred 	%p<18>;
	.reg .b32 	%r<15>;
	.reg .b32 	%f<34>;
	.reg .b64 	%rd<46>;
	// demoted variable
	.shared .align 4 .f32 _ZZ7matMul4PfS_S_jjjmmmE3acc;
	ld.param.u64 	%rd23, [_Z7matMul4PfS_S_jjjmmm_param_0];
	ld.param.u64 	%rd24, [_Z7matMul4PfS_S_jjjmmm_param_1];
	ld.param.u64 	%rd25, [_Z7matMul4PfS_S_jjjmmm_param_2];
	ld.param.u64 	%rd21, [_Z7matMul4PfS_S_jjjmmm_param_6];
	ld.param.u64 	%rd26, [_Z7matMul4PfS_S_jjjmmm_param_7];
	ld.param.u64 	%rd22, [_Z7matMul4PfS_S_jjjmmm_param_8];
	cvta.to.global.u64 	%rd27, %rd25;
	cvta.to.global.u64 	%rd28, %rd23;
	cvta.to.global.u64 	%rd29, %rd24;
	mov.u32 	%r5, %ctaid.x;
	mov.u32 	%r1, %tid.x;
	cvt.u64.u32 	%rd30, %r1;
	mad.lo.s64 	%rd31, %rd26, %rd30, %rd29;
	mul.wide.u32 	%rd32, %r5, 4;
	add.s64 	%rd33, %rd31, %rd32;
	ld.global.f32 	%f1, [%rd33];
	mul.wide.u32 	%rd34, %r1, 4;
	add.s64 	%rd44, %rd28, %rd34;
	add.s64 	%rd45, %rd27, %rd32;
	mul.lo.s64 	%rd3, %rd22, 7;
	shl.b64 	%rd4, %rd22, 3;
	mul.lo.s64 	%rd5, %rd22, 6;
	mul.lo.s64 	%rd6, %rd22, 5;
	shl.b64 	%rd7, %rd22, 2;
	mul.lo.s64 	%rd8, %rd22, 3;
	shl.b64 	%rd9, %rd22, 1;
	shl.b64 	%rd10, %rd21, 3;
	mov.b32 	%r14, 0;
$L__BB4_1:
	setp.ne.s32 	%p1, %r1, 0;
	@%p1 bra 	$L__BB4_3;
	mov.b32 	%r6, 0;
	st.shared.u32 	[_ZZ7matMul4PfS_S_jjjmmmE3acc], %r6;
$L__BB4_3:
	setp.ne.s32 	%p2, %r1, 1;
	bar.sync 	0;
	ld.global.f32 	%f2, [%rd44];
	mul.f32 	%f3, %f1, %f2;
	atom.shared.add.f32 	%f4, [_ZZ7matMul4PfS_S_jjjmmmE3acc], %f3;
	bar.sync 	0;
	@%p2 bra 	$L__BB4_5;
	ld.shared.f32 	%f5, [_ZZ7matMul4PfS_S_jjjmmmE3acc];
	st.global.f32 	[%rd45], %f5;
$L__BB4_5:
	setp.ne.s32 	%p3, %r1, 0;
	@%p3 bra 	$L__BB4_7;
	mov.b32 	%r7, 0;
	st.shared.u32 	[_ZZ7matMul4PfS_S_jjjmmmE3acc], %r7;
$L__BB4_7:
	setp.ne.s32 	%p4, %r1, 1;
	bar.sync 	0;
	add.s64 	%rd13, %rd44, %rd21;
	ld.global.f32 	%f6, [%rd13];
	mul.f32 	%f7, %f1, %f6;
	atom.shared.add.f32 	%f8, [_ZZ7matMul4PfS_S_jjjmmmE3acc], %f7;
	bar.sync 	0;
	@%p4 bra 	$L__BB4_9;
	ld.param.u64 	%rd43, [_Z7matMul4PfS_S_jjjmmm_param_8];
	ld.shared.f32 	%f9, [_ZZ7matMul4PfS_S_jjjmmmE3acc];
	add.s64 	%rd35, %rd45, %rd43;
	st.global.f32 	[%rd35], %f9;
$L__BB4_9:
	@%p3 bra 	$L__BB4_11;
	mov.b32 	%r8, 0;
	st.shared.u32 	[_ZZ7matMul4PfS_S_jjjmmmE3acc], %r8;
$L__BB4_11:
	bar.sync 	0;
	add.s64 	%rd14, %rd13, %rd21;
	ld.global.f32 	%f10, [%rd14];
	mul.f32 	%f11, %f1, %f10;
	atom.shared.add.f32 	%f12, [_ZZ7matMul4PfS_S_jjjmmmE3acc], %f11;
	bar.sync 	0;
	@%p4 bra 	$L__BB4_13;
	ld.shared.f32 	%f13, [_ZZ7matMul4PfS_S_jjjmmmE3acc];
	add.s64 	%rd36, %rd45, %rd9;
	st.global.f32 	[%rd36], %f13;
$L__BB4_13:
	@%p3 bra 	$L__BB4_15;
	mov.b32 	%r9, 0;
	st.shared.u32 	[_ZZ7matMul4PfS_S_jjjmmmE3acc], %r9;
$L__BB4_15:
	bar.sync 	0;
	add.s64 	%rd15, %rd14, %rd21;
	ld.global.f32 	%f14, [%rd15];
	mul.f32 	%f15, %f1, %f14;
	atom.shared.add.f32 	%f16, [_ZZ7matMul4PfS_S_jjjmmmE3acc], %f15;
	bar.sync 	0;
	@%p4 bra 	$L__BB4_17;
	ld.shared.f32 	%f17, [_ZZ7matMul4PfS_S_jjjmmmE3acc];
	add.s64 	%rd37, %rd45, %rd8;
	st.global.f32 	[%rd37], %f17;
$L__BB4_17:
	@%p3 bra 	$L__BB4_19;
	mov.b32 	%r10, 0;
	st.shared.u32 	[_ZZ7matMul4PfS_S_jjjmmmE3acc], %r10;
$L__BB4_19:
	bar.sync 	0;
	add.s64 	%rd16, %rd15, %rd21;
	ld.global.f32 	%f18, [%rd16];
	mul.f32 	%f19, %f1, %f18;
	atom.shared.add.f32 	%f20, [_ZZ7matMul4PfS_S_jjjmmmE3acc], %f19;
	bar.sync 	0;
	@%p4 bra 	$L__BB4_21;
	ld.shared.f32 	%f21, [_ZZ7matMul4PfS_S_jjjmmmE3acc];
	add.s64 	%rd38, %rd45, %rd7;
	st.global.f32 	[%rd38], %f21;
$L__BB4_21:
	@%p3 bra 	$L__BB4_23;
	mov.b32 	%r11, 0;
	st.shared.u32 	[_ZZ7matMul4PfS_S_jjjmmmE3acc], %r11;
$L__BB4_23:
	bar.sync 	0;
	add.s64 	%rd17, %rd16, %rd21;
	ld.global.f32 	%f22, [%rd17];
	mul.f32 	%f23, %f1, %f22;
	atom.shared.add.f32 	%f24, [_ZZ7matMul4PfS_S_jjjmmmE3acc], %f23;
	bar.sync 	0;
	@%p4 bra 	$L__BB4_25;
	ld.shared.f32 	%f25, [_ZZ7matMul4PfS_S_jjjmmmE3acc];
	add.s64 	%rd39, %rd45, %rd6;
	st.global.f32 	[%rd39], %f25;
$L__BB4_25:
	@%p3 bra 	$L__BB4_27;
	mov.b32 	%r12, 0;
	st.shared.u32 	[_ZZ7matMul4PfS_S_jjjmmmE3acc], %r12;
$L__BB4_27:
	bar.sync 	0;
	add.s64 	%rd18, %rd17, %rd21;
	ld.global.f32 	%f26, [%rd18];
	mul.f32 	%f27, %f1, %f26;
	atom.shared.add.f32 	%f28, [_ZZ7matMul4PfS_S_jjjmmmE3acc], %f27;
	bar.sync 	0;
	@%p4 bra 	$L__BB4_29;
	ld.shared.f32 	%f29, [_ZZ7matMul4PfS_S_jjjmmmE3acc];
	add.s64 	%rd40, %rd45, %rd5;
	st.global.f32 	[%rd40], %f29;
$L__BB4_29:
	@%p3 bra 	$L__BB4_31;
	mov.b32 	%r13, 0;
	st.shared.u32 	[_ZZ7matMul4PfS_S_jjjmmmE3acc], %r13;
$L__BB4_31:
	bar.sync 	0;
	add.s64 	%rd41, %rd18, %rd21;
	ld.global.f32 	%f30, [%rd41];
	mul.f32 	%f31, %f1, %f30;
	atom.shared.add.f32 	%f32, [_ZZ7matMul4PfS_S_jjjmmmE3acc], %f31;
	bar.sync 	0;
	@%p4 bra 	$L__BB4_33;
	ld.shared.f32 	%f33, [_ZZ7matMul4PfS_S_jjjmmmE3acc];
	add.s64 	%rd42, %rd45, %rd3;
	st.global.f32 	[%rd42], %f33;
$L__BB4_33:
	add.s32 	%r14, %r14, 8;
	add.s64 	%rd45, %rd45, %rd4;
	add.s64 	%rd44, %rd44, %rd10;
	setp.ne.s32 	%p17, %r14, 200;
	@%p17 bra 	$L__BB4_1;
	ret;

}


// ===== COMPILED SASS (sm_100) =====

	.target	sm_100

	.elftype	@"ET_EXEC"


//--------------------- .note.nv.tkinfo           --------------------------
	.section	.note.nv.tkinfo,"",@"SHT_NOTE"
	.sectionflags	@"SHF_NOTE_NV_TKINFO"
	.tkinfo
        /*0018*/ 	.word	0x00000002
        /*0030*/ 	.string	""
        /*0030*/ 	.string	"ptxas"
        /*0030*/ 	.string	"Cuda compilation tools, release 13.0, V13.0.88"
        /*0030*/ 	.string	"Build cuda_13.0.r13.0/compiler.36424714_0"
        /*0030*/ 	.string	"-arch sm_100 -m 64 "



//--------------------- .note.nv.cuinfo           --------------------------
	.section	.note.nv.cuinfo,"",@"SHT_NOTE"
	.sectionflags	@"SHF_NOTE_NV_CUINFO"
        /*0018*/ 	.short	0x0002
        /*001a*/ 	.short	0x0064
        /*001c*/ 	.short	0x0082
	.zero		2


//--------------------- .nv.info                  --------------------------
	.section	.nv.info,"",@"SHT_CUDA_INFO"
	.align	4


	//----- nvinfo : EIATTR_REGCOUNT
	.align		4
        /*0000*/ 	.byte	0x04, 0x2f
        /*0002*/ 	.short	(.L_1 - .L_0)
	.align		4
.L_0:
        /*0004*/ 	.word	index@(_Z7matMul1PfS_S_jjjmmm)
        /*0008*/ 	.word	0x00000020


	//----- nvinfo : EIATTR_FRAME_SIZE
	.align		4
.L_1:
        /*000c*/ 	.byte	0x04, 0x11
        /*000e*/ 	.short	(.L_3 - .L_2)
	.align		4
.L_2:
        /*0010*/ 	.word	index@(_Z7matMul1PfS_S_jjjmmm)
        /*0014*/ 	.word	0x00000000


	//----- nvinfo : EIATTR_REGCOUNT
	.align		4
.L_3:
        /*0018*/ 	.byte	0x04, 0x2f
        /*001a*/ 	.short	(.L_5 - .L_4)
	.align		4
.L_4:
        /*001c*/ 	.word	index@(_Z8matMul1xPfS_S_jjjmmm)
        /*0020*/ 	.word	0x00000020


	//----- nvinfo : EIATTR_FRAME_SIZE
	.align		4
.L_5:
        /*0024*/ 	.byte	0x04, 0x11
        /*0026*/ 	.short	(.L_7 - .L_6)
	.align		4
.L_6:
        /*0028*/ 	.word	index@(_Z8matMul1xPfS_S_jjjmmm)
        /*002c*/ 	.word	0x00000000


	//----- nvinfo : EIATTR_REGCOUNT
	.align		4
.L_7:
        /*0030*/ 	.byte	0x04, 0x2f
        /*0032*/ 	.short	(.L_9 - .L_8)
	.align		4
.L_8:
        /*0034*/ 	.word	index@(_Z7matMul2PfS_S_jjjmmm)
        /*0038*/ 	.word	0x0000000c


	//----- nvinfo : EIATTR_FRAME_SIZE
	.align		4
.L_9:
        /*003c*/ 	.byte	0x04, 0x11
        /*003e*/ 	.short	(.L_11 - .L_10)
	.align		4
.L_10:
        /*0040*/ 	.word	index@(_Z7matMul2PfS_S_jjjmmm)
        /*0044*/ 	.word	0x00000000


	//----- nvinfo : EIATTR_REGCOUNT
	.align		4
.L_11:
        /*0048*/ 	.byte	0x04, 0x2f
        /*004a*/ 	.short	(.L_13 - .L_12)
	.align		4
.L_12:
        /*004c*/ 	.word	index@(_Z7matMul3PfS_S_jjjmmm)
        /*0050*/ 	.word	0x00000012


	//----- nvinfo : EIATTR_FRAME_SIZE
	.align		4
.L_13:
        /*0054*/ 	.byte	0x04, 0x11
        /*0056*/ 	.short	(.L_15 - .L_14)
	.align		4
.L_14:
        /*0058*/ 	.word	index@(_Z7matMul3PfS_S_jjjmmm)
        /*005c*/ 	.word	0x00000000


	//----- nvinfo : EIATTR_REGCOUNT
	.align		4
.L_15:
        /*0060*/ 	.byte	0x04, 0x2f
        /*0062*/ 	.short	(.L_17 - .L_16)
	.align		4
.L_16:
        /*0064*/ 	.word	index@(_Z7matMul4PfS_S_jjjmmm)
        /*0068*/ 	.word	0x00000019


	//----- nvinfo : EIATTR_FRAME_SIZE
	.align		4
.L_17:
        /*006c*/ 	.byte	0x04, 0x11
        /*006e*/ 	.short	(.L_19 - .L_18)
	.align		4
.L_18:
        /*0070*/ 	.word	index@(_Z7matMul4PfS_S_jjjmmm)
        /*0074*/ 	.word	0x00000000


	//----- nvinfo : EIATTR_MIN_STACK_SIZE
	.align		4
.L_19:
        /*0078*/ 	.byte	0x04, 0x12
        /*007a*/ 	.short	(.L_21 - .L_20)
	.align		4
.L_20:
        /*007c*/ 	.word	index@(_Z7matMul4PfS_S_jjjmmm)
        /*0080*/ 	.word	0x00000000


	//----- nvinfo : EIATTR_MIN_STACK_SIZE
	.align		4
.L_21:
        /*0084*/ 	.byte	0x04, 0x12
        /*0086*/ 	.short	(.L_23 - .L_22)
	.align		4
.L_22:
        /*0088*/ 	.word	index@(_Z7matMul3PfS_S_jjjmmm)
        /*008c*/ 	.word	0x00000000


	//----- nvinfo : EIATTR_MIN_STACK_SIZE
	.align		4
.L_23:
        /*0090*/ 	.byte	0x04, 0x12
        /*0092*/ 	.short	(.L_25 - .L_24)
	.align		4
.L_24:
        /*0094*/ 	.word	index@(_Z7matMul2PfS_S_jjjmmm)
        /*0098*/ 	.word	0x00000000


	//----- nvinfo : EIATTR_MIN_STACK_SIZE
	.align		4
.L_25:
        /*009c*/ 	.byte	0x04, 0x12
        /*009e*/ 	.short	(.L_27 - .L_26)
	.align		4
.L_26:
        /*00a0*/ 	.word	index@(_Z8matMul1xPfS_S_jjjmmm)
        /*00a4*/ 	.word	0x00000000


	//----- nvinfo : EIATTR_MIN_STACK_SIZE
	.align		4
.L_27:
        /*00a8*/ 	.byte	0x04, 0x12
        /*00aa*/ 	.short	(.L_29 - .L_28)
	.align		4
.L_28:
        /*00ac*/ 	.word	index@(_Z7matMul1PfS_S_jjjmmm)
        /*00b0*/ 	.word	0x00000000
.L_29:


//--------------------- .nv.compat                --------------------------
	.section	.nv.compat,"",@"SHT_CUDA_COMPAT_INFO"
	.align	4
        /*0000*/ 	.byte	0x02, 0x09, 0x00, 0x00, 0x02, 0x02, 0x01, 0x00, 0x02, 0x05, 0x05, 0x00, 0x03, 0x07, 0x01, 0x01
        /*0010*/ 	.byte	0x02, 0x03, 0x00, 0x00, 0x02, 0x06, 0x01, 0x00, 0x04, 0x0b, 0x08, 0x00, 0x09, 0x00, 0x00, 0x00
        /*0020*/ 	.byte	0x00, 0x00, 0x00, 0x00


//--------------------- .nv.info._Z7matMul4PfS_S_jjjmmm --------------------------
	.section	.nv.info._Z7matMul4PfS_S_jjjmmm,"",@"SHT_CUDA_INFO"
	.sectionflags	@""
	.align	4


	//----- nvinfo : EIATTR_CUDA_API_VERSION
	.align		4
        /*0000*/ 	.byte	0x04, 0x37
        /*0002*/ 	.short	(.L_31 - .L_30)
.L_30:
        /*0004*/ 	.word	0x00000082


	//----- nvinfo : EIATTR_KPARAM_INFO
	.align		4
.L_31:
        /*0008*/ 	.byte	0x04, 0x17
        /*000a*/ 	.short	(.L_33 - .L_32)
.L_32:
        /*000c*/ 	.word	0x00000000
        /*0010*/ 	.short	0x0008
        /*0012*/ 	.short	0x0038
        /*0014*/ 	.byte	0x00, 0xf0, 0x21, 0x00


	//----- nvinfo : EIATTR_KPARAM_INFO
	.align		4
.L_33:
        /*0018*/ 	.byte	0x04, 0x17
        /*001a*/ 	.short	(.L_35 - .L_34)
.L_34:
        /*001c*/ 	.word	0x00000000
        /*0020*/ 	.short	0x0007
        /*0022*/ 	.short	0x0030
        /*0024*/ 	.byte	0x00, 0xf0, 0x21, 0x00


	//----- nvinfo : EIATTR_KPARAM_INFO
	.align		4
.L_35:
        /*0028*/ 	.byte	0x04, 0x17
        /*002a*/ 	.short	(.L_37 - .L_36)
.L_36:
        /*002c*/ 	.word	0x00000000
        /*0030*/ 	.short	0x0006
        /*0032*/ 	.short	0x0028
        /*0034*/ 	.byte	0x00, 0xf0, 0x21, 0x00


	//----- nvinfo : EIATTR_KPARAM_INFO
	.align		4
.L_37:
        /*0038*/ 	.byte	0x04, 0x17
        /*003a*/ 	.short	(.L_39 - .L_38)
.L_38:
        /*003c*/ 	.word	0x00000000
        /*0040*/ 	.short	0x0005
        /*0042*/ 	.short	0x0020
        /*0044*/ 	.byte	0x00, 0xf0, 0x11, 0x00


	//----- nvinfo : EIATTR_KPARAM_INFO
	.align		4
.L_39:
        /*0048*/ 	.byte	0x04, 0x17
        /*004a*/ 	.short	(.L_41 - .L_40)
.L_40:
        /*004c*/ 	.word	0x00000000
        /*0050*/ 	.short	0x0004
        /*0052*/ 	.short	0x001c
        /*0054*/ 	.byte	0x00, 0xf0, 0x11, 0x00


	//----- nvinfo : EIATTR_KPARAM_INFO
	.align		4
.L_41:
        /*0058*/ 	.byte	0x04, 0x17
        /*005a*/ 	.short	(.L_43 - .L_42)
.L_42:
        /*005c*/ 	.word	0x00000000
        /*0060*/ 	.short	0x0003
        /*0062*/ 	.short	0x0018
        /*0064*/ 	.byte	0x00, 0xf0, 0x11, 0x00


	//----- nvinfo : EIATTR_KPARAM_INFO
	.align		4
.L_43:
        /*0068*/ 	.byte	0x04, 0x17
        /*006a*/ 	.short	(.L_45 - .L_44)
.L_44:
        /*006c*/ 	.word	0x00000000
        /*0070*/ 	.short	0x0002
        /*0072*/ 	.short	0x0010
        /*0074*/ 	.byte	0x00, 0xf5, 0x21, 0x00


	//----- nvinfo : EIATTR_KPARAM_INFO
	.align		4
.L_45:
        /*0078*/ 	.byte	0x04, 0x17
        /*007a*/ 	.short	(.L_47 - .L_46)
.L_46:
        /*007c*/ 	.word	0x00000000
        /*0080*/ 	.short	0x0001
        /*0082*/ 	.short	0x0008
        /*0084*/ 	.byte	0x00, 0xf5, 0x21, 0x00


	//----- nvinfo : EIATTR_KPARAM_INFO
	.align		4
.L_47:
        /*0088*/ 	.byte	0x04, 0x17
        /*008a*/ 	.short	(.L_49 - .L_48)
.L_48:
        /*008c*/ 	.word	0x00000000
        /*0090*/ 	.short	0x0000
        /*0092*/ 	.short	0x0000
        /*0094*/ 	.byte	0x00, 0xf5, 0x21, 0x00


	//----- nvinfo : EIATTR_SPARSE_MMA_MASK
	.align		4
.L_49:
        /*0098*/ 	.byte	0x03, 0x50
        /*009a*/ 	.short	0x0000


	//----- nvinfo : EIATTR_MAXREG_COUNT
	.align		4
        /*009c*/ 	.byte	0x03, 0x1b
        /*009e*/ 	.short	0x00ff


	//----- nvinfo : EIATTR_NUM_BARRIERS
	.align		4
        /*00a0*/ 	.byte	0x02, 0x4c
        /*00a2*/ 	.byte	0x01
	.zero		1


	//----- nvinfo : EIATTR_MERCURY_ISA_VERSION
	.align		4
        /*00a4*/ 	.byte	0x03, 0x5f
        /*00a6*/ 	.short	0x0101


	//----- nvinfo : EIATTR_VRC_CTA_INIT_COUNT
	.align		4
        /*00a8*/ 	.byte	0x02, 0x4a
	.zero		1
	.zero		1


	//----- nvinfo : EIATTR_EXIT_INSTR_OFFSETS
	.align		4
        /*00ac*/ 	.byte	0x04, 0x1c
        /*00ae*/ 	.short	(.L_51 - .L_50)


	//   ....[0]....
.L_50:
        /*00b0*/ 	.word	0x00000c60


	//----- nvinfo : EIATTR_CRS_STACK_SIZE
	.align		4
.L_51:
        /*00b4*/ 	.byte	0x04, 0x1e
        /*00b6*/ 	.short	(.L_53 - .L_52)
.L_52:
        /*00b8*/ 	.word	0x00000000


	//----- nvinfo : EIATTR_CBANK_PARAM_SIZE
	.align		4
.L_53:
        /*00bc*/ 	.byte	0x03, 0x19
        /*00be*/ 	.short	0x0040


	//----- nvinfo : EIATTR_PARAM_CBANK
	.align		4
        /*00c0*/ 	.byte	0x04, 0x0a
        /*00c2*/ 	.short	(.L_55 - .L_54)
	.align		4
.L_54:
        /*00c4*/ 	.word	index@(.nv.constant0._Z7matMul4PfS_S_jjjmmm)
        /*00c8*/ 	.short	0x0380
        /*00ca*/ 	.short	0x0040


	//----- nvinfo : EIATTR_SW_WAR
	.align		4
.L_55:
        /*00cc*/ 	.byte	0x04, 0x36
        /*00ce*/ 	.short	(.L_57 - .L_56)
.L_56:
        /*00d0*/ 	.word	0x00000008
.L_57:


//--------------------- .nv.info._Z7matMul3PfS_S_jjjmmm --------------------------
	.section	.nv.info._Z7matMul3PfS_S_jjjmmm,"",@"SHT_CUDA_INFO"
	.sectionflags	@""
	.align	4


	//----- nvinfo : EIATTR_CUDA_API_VERSION
	.align		4
        /*0000*/ 	.byte	0x04, 0x37
        /*0002*/ 	.short	(.L_59 - .L_58)
.L_58:
        /*0004*/ 	.word	0x00000082


	//----- nvinfo : EIATTR_KPARAM_INFO
	.align		4
.L_59:
        /*0008*/ 	.byte	0x04, 0x17
        /*000a*/ 	.short	(.L_61 - .L_60)
.L_60:
        /*000c*/ 	.word	0x00000000
        /*0010*/ 	.short	0x0008
        /*0012*/ 	.short	0x0038
        /*0014*/ 	.byte	0x00, 0xf0, 0x21, 0x00


	//----- nvinfo : EIATTR_KPARAM_INFO
	.align		4
.L_61:
        /*0018*/ 	.byte	0x04, 0x17
        /*001a*/ 	.short	(.L_63 - .L_62)
.L_62:
        /*001c*/ 	.word	0x00000000
        /*0020*/ 	.short	0x0007
        /*0022*/ 	.short	0x0030
        /*0024*/ 	.byte	0x00, 0xf0, 0x21, 0x00


	//----- nvinfo : EIATTR_KPARAM_INFO
	.align		4
.L_63:
        /*0028*/ 	.byte	0x04, 0x17
        /*002a*/ 	.short	(.L_65 - .L_64)
.L_64:
        /*002c*/ 	.word	0x00000000
        /*0030*/ 	.short	0x0006
        /*0032*/ 	.short	0x0028
        /*0034*/ 	.byte	0x00, 0xf0, 0x21, 0x00


	//----- nvinfo : EIATTR_KPARAM_INFO
	.align		4
.L_65:
        /*0038*/ 	.byte	0x04, 0x17
        /*003a*/ 	.short	(.L_67 - .L_66)
.L_66:
        /*003c*/ 	.word	0x00000000
        /*0040*/ 	.short	0x0005
        /*0042*/ 	.short	0x0020
        /*0044*/ 	.byte	0x00, 0xf0, 0x11, 0x00


	//----- nvinfo : EIATTR_KPARAM_INFO
	.align		4
.L_67:
        /*0048*/ 	.byte	0x04, 0x17
        /*004a*/ 	.short	(.L_69 - .L_68)
.L_68:
        /*004c*/ 	.word	0x00000000
        /*0050*/ 	.short	0x0004
        /*0052*/ 	.short	0x001c
        /*0054*/ 	.byte	0x00, 0xf0, 0x11, 0x00


	//----- nvinfo : EIATTR_KPARAM_INFO
	.align		4
.L_69:
        /*0058*/ 	.byte	0x04, 0x17
        /*005a*/ 	.short	(.L_71 - .L_70)
.L_70:
        /*005c*/ 	.word	0x00000000
        /*0060*/ 	.short	0x0003
        /*0062*/ 	.short	0x0018
        /*0064*/ 	.byte	0x00, 0xf0, 0x11, 0x00


	//----- nvinfo : EIATTR_KPARAM_INFO
	.align		4
.L_71:
        /*0068*/ 	.byte	0x04, 0x17
        /*006a*/ 	.short	(.L_73 - .L_72)
.L_72:
        /*006c*/ 	.word	0x00000000
        /*0070*/ 	.short	0x0002
        /*0072*/ 	.short	0x0010
        /*0074*/ 	.byte	0x00, 0xf5, 0x21, 0x00


	//----- nvinfo : EIATTR_KPARAM_INFO
	.align		4
.L_73:
        /*0078*/ 	.byte	0x04, 0x17
        /*007a*/ 	.short	(.L_75 - .L_74)
.L_74:
        /*007c*/ 	.word	0x00000000
        /*0080*/ 	.short	0x0001
        /*0082*/ 	.short	0x0008
        /*0084*/ 	.byte	0x00, 0xf5, 0x21, 0x00


	//----- nvinfo : EIATTR_KPARAM_INFO
	.align		4
.L_75:
        /*0088*/ 	.byte	0x04, 0x17
        /*008a*/ 	.short	(.L_77 - .L_76)
.L_76:
        /*008c*/ 	.word	0x00000000
        /*0090*/ 	.short	0x0000
        /*0092*/ 	.short	0x0000
        /*0094*/ 	.byte	0x00, 0xf5, 0x21, 0x00


	//----- nvinfo : EIATTR_SPARSE_MMA_MASK
	.align		4
.L_77:
        /*0098*/ 	.byte	0x03, 0x50
        /*009a*/ 	.short	0x0000


	//----- nvinfo : EIATTR_MAXREG_COUNT
	.align		4
        /*009c*/ 	.byte	0x03, 0x1b
        /*009e*/ 	.short	0x00ff


	//----- nvinfo : EIATTR_NUM_BARRIERS
	.align		4
        /*00a0*/ 	.byte	0x02, 0x4c
        /*00a2*/ 	.byte	0x01
	.zero		1


	//----- nvinfo : EIATTR_MERCURY_ISA_VERSION
	.align		4
        /*00a4*/ 	.byte	0x03, 0x5f
        /*00a6*/ 	.short	0x0101


	//----- nvinfo : EIATTR_VRC_CTA_INIT_COUNT
	.align		4
        /*00a8*/ 	.byte	0x02, 0x4a
	.zero		1
	.zero		1


	//----- nvinfo : EIATTR_EXIT_INSTR_OFFSETS
	.align		4
        /*00ac*/ 	.byte	0x04, 0x1c
        /*00ae*/ 	.short	(.L_79 - .L_78)


	//   ....[0]....
.L_78:
        /*00b0*/ 	.word	0x000001d0


	//----- nvinfo : EIATTR_CBANK_PARAM_SIZE
	.align		4
.L_79:
        /*00b4*/ 	.byte	0x03, 0x19
        /*00b6*/ 	.short	0x0040


	//----- nvinfo : EIATTR_PARAM_CBANK
	.align		4
        /*00b8*/ 	.byte	0x04, 0x0a
        /*00ba*/ 	.short	(.L_81 - .L_80)
	.align		4
.L_80:
        /*00bc*/ 	.word	index@(.nv.constant0._Z7matMul3PfS_S_jjjmmm)
        /*00c0*/ 	.short	0x0380
        /*00c2*/ 	.short	0x0040


	//----- nvinfo : EIATTR_SW_WAR
	.align		4
.L_81:
        /*00c4*/ 	.byte	0x04, 0x36
        /*00c6*/ 	.short	(.L_83 - .L_82)
.L_82:
        /*00c8*/ 	.word	0x00000008
.L_83:


//--------------------- .nv.info._Z7matMul2PfS_S_jjjmmm --------------------------
	.section	.nv.info._Z7matMul2PfS_S_jjjmmm,"",@"SHT_CUDA_INFO"
	.sectionflags	@""
	.align	4


	//----- nvinfo : EIATTR_CUDA_API_VERSION
	.align		4
        /*0000*/ 	.byte	0x04, 0x37
        /*0002*/ 	.short	(.L_85 - .L_84)
.L_84:
        /*0004*/ 	.word	0x00000082


	//----- nvinfo : EIATTR_KPARAM_INFO
	.align		4
.L_85:
        /*0008*/ 	.byte	0x04, 0x17
        /*000a*/ 	.short	(.L_87 - .L_86)
.L_86:
        /*000c*/ 	.word	0x00000000
        /*0010*/ 	.short	0x0008
        /*0012*/ 	.short	0x0038
        /*0014*/ 	.byte	0x00, 0xf0, 0x21, 0x00


	//----- nvinfo : EIATTR_KPARAM_INFO
	.align		4
.L_87:
        /*0018*/ 	.byte	0x04, 0x17
        /*001a*/ 	.short	(.L_89 - .L_88)
.L_88:
        /*001c*/ 	.word	0x00000000
        /*0020*/ 	.short	0x0007
        /*0022*/ 	.short	0x0030
        /*0024*/ 	.byte	0x00, 0xf0, 0x21, 0x00


	//----- nvinfo : EIATTR_KPARAM_INFO
	.align		4
.L_89:
        /*0028*/ 	.byte	0x04, 0x17
        /*002a*/ 	.short	(.L_91 - .L_90)
.L_90:
        /*002c*/ 	.word	0x00000000
        /*0030*/ 	.short	0x0006
        /*0032*/ 	.short	0x0028
        /*0034*/ 	.byte	0x00, 0xf0, 0x21, 0x00


	//----- nvinfo : EIATTR_KPARAM_INFO
	.align		4
.L_91:
        /*0038*/ 	.byte	0x04, 0x17
        /*003a*/ 	.short	(.L_93 - .L_92)
.L_92:
        /*003c*/ 	.word	0x00000000
        /*0040*/ 	.short	0x0005
        /*0042*/ 	.short	0x0020
        /*0044*/ 	.byte	0x00, 0xf0, 0x11, 0x00


	//----- nvinfo : EIATTR_KPARAM_INFO
	.align		4
.L_93:
        /*0048*/ 	.byte	0x04, 0x17
        /*004a*/ 	.short	(.L_95 - .L_94)
.L_94:
        /*004c*/ 	.word	0x00000000
        /*0050*/ 	.short	0x0004
        /*0052*/ 	.short	0x001c
        /*0054*/ 	.byte	0x00, 0xf0, 0x11, 0x00


	//----- nvinfo : EIATTR_KPARAM_INFO
	.align		4
.L_95:
        /*0058*/ 	.byte	0x04, 0x17
        /*005a*/ 	.short	(.L_97 - .L_96)
.L_96:
        /*005c*/ 	.word	0x00000000
        /*0060*/ 	.short	0x0003
        /*0062*/ 	.short	0x0018
        /*0064*/ 	.byte	0x00, 0xf0, 0x11, 0x00


	//----- nvinfo : EIATTR_KPARAM_INFO
	.align		4
.L_97:
        /*0068*/ 	.byte	0x04, 0x17
        /*006a*/ 	.short	(.L_99 - .L_98)
.L_98:
        /*006c*/ 	.word	0x00000000
        /*0070*/ 	.short	0x0002
        /*0072*/ 	.short	0x0010
        /*0074*/ 	.byte	0x00, 0xf5, 0x21, 0x00


	//----- nvinfo : EIATTR_KPARAM_INFO
	.align		4
.L_99:
        /*0078*/ 	.byte	0x04, 0x17
        /*007a*/ 	.short	(.L_101 - .L_100)
.L_100:
        /*007c*/ 	.word	0x00000000
        /*0080*/ 	.short	0x0001
        /*0082*/ 	.short	0x0008
        /*0084*/ 	.byte	0x00, 0xf5, 0x21, 0x00


	//----- nvinfo : EIATTR_KPARAM_INFO
	.align		4
.L_101:
        /*0088*/ 	.byte	0x04, 0x17
        /*008a*/ 	.short	(.L_103 - .L_102)
.L_102:
        /*008c*/ 	.word	0x00000000
        /*0090*/ 	.short	0x0000
        /*0092*/ 	.short	0x0000
        /*0094*/ 	.byte	0x00, 0xf5, 0x21, 0x00


	//----- nvinfo : EIATTR_SPARSE_MMA_MASK
	.align		4
.L_103:
        /*0098*/ 	.byte	0x03, 0x50
        /*009a*/ 	.short	0x0000


	//----- nvinfo : EIATTR_MAXREG_COUNT
	.align		4
        /*009c*/ 	.byte	0x03, 0x1b
        /*009e*/ 	.short	0x00ff


	//----- nvinfo : EIATTR_NUM_BARRIERS
	.align		4
        /*00a0*/ 	.byte	0x02, 0x4c
        /*00a2*/ 	.byte	0x01
	.zero		1


	//----- nvinfo : EIATTR_MERCURY_ISA_VERSION
	.align		4
        /*00a4*/ 	.byte	0x03, 0x5f
        /*00a6*/ 	.short	0x0101


	//----- nvinfo : EIATTR_VRC_CTA_INIT_COUNT
	.align		4
        /*00a8*/ 	.byte	0x02, 0x4a
	.zero		1
	.zero		1


	//----- nvinfo : EIATTR_EXIT_INSTR_OFFSETS
	.align		4
        /*00ac*/ 	.byte	0x04, 0x1c
        /*00ae*/ 	.short	(.L_105 - .L_104)


	//   ....[0]....
.L_104:
        /*00b0*/ 	.word	0x00000200


	//   ....[1]....
        /*00b4*/ 	.word	0x00000280


	//----- nvinfo : EIATTR_CRS_STACK_SIZE
	.align		4
.L_105:
        /*00b8*/ 	.byte	0x04, 0x1e
        /*00ba*/ 	.short	(.L_107 - .L_106)
.L_106:
        /*00bc*/ 	.word	0x00000000


	//----- nvinfo : EIATTR_CBANK_PARAM_SIZE
	.align		4
.L_107:
        /*00c0*/ 	.byte	0x03, 0x19
        /*00c2*/ 	.short	0x0040


	//----- nvinfo : EIATTR_PARAM_CBANK
	.align		4
        /*00c4*/ 	.byte	0x04, 0x0a
        /*00c6*/ 	.short	(.L_109 - .L_108)
	.align		4
.L_108:
        /*00c8*/ 	.word	index@(.nv.constant0._Z7matMul2PfS_S_jjjmmm)
        /*00cc*/ 	.short	0x0380
        /*00ce*/ 	.short	0x0040


	//----- nvinfo : EIATTR_SW_WAR
	.align		4
.L_109:
        /*00d0*/ 	.byte	0x04, 0x36
        /*00d2*/ 	.short	(.L_111 - .L_110)
.L_110:
        /*00d4*/ 	.word	0x00000008
.L_111:


//--------------------- .nv.info._Z8matMul1xPfS_S_jjjmmm --------------------------
	.section	.nv.info._Z8matMul1xPfS_S_jjjmmm,"",@"SHT_CUDA_INFO"
	.sectionflags	@""
	.align	4


	//----- nvinfo : EIATTR_CUDA_API_VERSION
	.align		4
        /*0000*/ 	.byte	0x04, 0x37
        /*0002*/ 	.short	(.L_113 - .L_112)
.L_112:
        /*0004*/ 	.word	0x00000082


	//----- nvinfo : EIATTR_KPARAM_INFO
	.align		4
.L_113:
        /*0008*/ 	.byte	0x04, 0x17
        /*000a*/ 	.short	(.L_115 - .L_114)
.L_114:
        /*000c*/ 	.word	0x00000000
        /*0010*/ 	.short	0x0008
        /*0012*/ 	.short	0x0038
        /*0014*/ 	.byte	0x00, 0xf0, 0x21, 0x00


	//----- nvinfo : EIATTR_KPARAM_INFO
	.align		4
.L_115:
        /*0018*/ 	.byte	0x04, 0x17
        /*001a*/ 	.short	(.L_117 - .L_116)
.L_116:
        /*001c*/ 	.word	0x00000000
        /*0020*/ 	.short	0x0007
        /*0022*/ 	.short	0x0030
        /*0024*/ 	.byte	0x00, 0xf0, 0x21, 0x00


	//----- nvinfo : EIATTR_KPARAM_INFO
	.align		4
.L_117:
        /*0028*/ 	.byte	0x04, 0x17
        /*002a*/ 	.short	(.L_119 - .L_118)
.L_118:
        /*002c*/ 	.word	0x00000000
        /*0030*/ 	.short	0x0006
        /*0032*/ 	.short	0x0028
        /*0034*/ 	.byte	0x00, 0xf0, 0x21, 0x00


	//----- nvinfo : EIATTR_KPARAM_INFO
	.align		4
.L_119:
        /*0038*/ 	.byte	0x04, 0x17
        /*003a*/ 	.short	(.L_121 - .L_120)
.L_120:
        /*003c*/ 	.word	0x00000000
        /*0040*/ 	.short	0x0005
        /*0042*/ 	.short	0x0020
        /*0044*/ 	.byte	0x00, 0xf0, 0x11, 0x00


	//----- nvinfo : EIATTR_KPARAM_INFO
	.align		4
.L_121:
        /*0048*/ 	.byte	0x04, 0x17
        /*004a*/ 	.short	(.L_123 - .L_122)
.L_122:
        /*004c*/ 	.word	0x00000000
        /*0050*/ 	.short	0x0004
        /*0052*/ 	.short	0x001c
        /*0054*/ 	.byte	0x00, 0xf0, 0x11, 0x00


	//----- nvinfo : EIATTR_KPARAM_INFO
	.align		4
.L_123:
        /*0058*/ 	.byte	0x04, 0x17
        /*005a*/ 	.short	(.L_125 - .L_124)
.L_124:
        /*005c*/ 	.word	0x00000000
        /*0060*/ 	.short	0x0003
        /*0062*/ 	.short	0x0018
        /*0064*/ 	.byte	0x00, 0xf0, 0x11, 0x00


	//----- nvinfo : EIATTR_KPARAM_INFO
	.align		4
.L_125:
        /*0068*/ 	.byte	0x04, 0x17
        /*006a*/ 	.short	(.L_127 - .L_126)
.L_126:
        /*006c*/ 	.word	0x00000000
        /*0070*/ 	.short	0x0002
        /*0072*/ 	.short	0x0010
        /*0074*/ 	.byte	0x00, 0xf5, 0x21, 0x00


	//----- nvinfo : EIATTR_KPARAM_INFO
	.align		4
.L_127:
        /*0078*/ 	.byte	0x04, 0x17
        /*007a*/ 	.short	(.L_129 - .L_128)
.L_128:
        /*007c*/ 	.word	0x00000000
        /*0080*/ 	.short	0x0001
        /*0082*/ 	.short	0x0008
        /*0084*/ 	.byte	0x00, 0xf5, 0x21, 0x00


	//----- nvinfo : EIATTR_KPARAM_INFO
	.align		4
.L_129:
        /*0088*/ 	.byte	0x04, 0x17
        /*008a*/ 	.short	(.L_131 - .L_130)
.L_130:
        /*008c*/ 	.word	0x00000000
        /*0090*/ 	.short	0x0000
        /*0092*/ 	.short	0x0000
        /*0094*/ 	.byte	0x00, 0xf5, 0x21, 0x00


	//----- nvinfo : EIATTR_SPARSE_MMA_MASK
	.align		4
.L_131:
        /*0098*/ 	.byte	0x03, 0x50
        /*009a*/ 	.short	0x0000


	//----- nvinfo : EIATTR_MAXREG_COUNT
	.align		4
        /*009c*/ 	.byte	0x03, 0x1b
        /*009e*/ 	.short	0x00ff


	//----- nvinfo : EIATTR_MERCURY_ISA_VERSION
	.align		4
        /*00a0*/ 	.byte	0x03, 0x5f
        /*00a2*/ 	.short	0x0101


	//----- nvinfo : EIATTR_VRC_CTA_INIT_COUNT
	.align		4
        /*00a4*/ 	.byte	0x02, 0x4a
	.zero		1
	.zero		1


	//----- nvinfo : EIATTR_EXIT_INSTR_OFFSETS
	.align		4
        /*00a8*/ 	.byte	0x04, 0x1c
        /*00aa*/ 	.short	(.L_133 - .L_132)


	//   ....[0]....
.L_132:
        /*00ac*/ 	.word	0x000000d0


	//   ....[1]....
        /*00b0*/ 	.word	0x00000e00


	//----- nvinfo : EIATTR_CBANK_PARAM_SIZE
	.align		4
.L_133:
        /*00b4*/ 	.byte	0x03, 0x19
        /*00b6*/ 	.short	0x0040


	//----- nvinfo : EIATTR_PARAM_CBANK
	.align		4
        /*00b8*/ 	.byte	0x04, 0x0a
        /*00ba*/ 	.short	(.L_135 - .L_134)
	.align		4
.L_134:
        /*00bc*/ 	.word	index@(.nv.constant0._Z8matMul1xPfS_S_jjjmmm)
        /*00c0*/ 	.short	0x0380
        /*00c2*/ 	.short	0x0040


	//----- nvinfo : EIATTR_SW_WAR
	.align		4
.L_135:
        /*00c4*/ 	.byte	0x04, 0x36
        /*00c6*/ 	.short	(.L_137 - .L_136)
.L_136:
        /*00c8*/ 	.word	0x00000008
.L_137:


//--------------------- .nv.info._Z7matMul1PfS_S_jjjmmm --------------------------
	.section	.nv.info._Z7matMul1PfS_S_jjjmmm,"",@"SHT_CUDA_INFO"
	.sectionflags	@""
	.align	4


	//----- nvinfo : EIATTR_CUDA_API_VERSION
	.align		4
        /*0000*/ 	.byte	0x04, 0x37
        /*0002*/ 	.short	(.L_139 - .L_138)
.L_138:
        /*0004*/ 	.word	0x00000082


	//----- nvinfo : EIATTR_KPARAM_INFO
	.align		4
.L_139:
        /*0008*/ 	.byte	0x04, 0x17
        /*000a*/ 	.short	(.L_141 - .L_140)
.L_140:
        /*000c*/ 	.word	0x00000000
        /*0010*/ 	.short	0x0008
        /*0012*/ 	.short	0x0038
        /*0014*/ 	.byte	0x00, 0xf0, 0x21, 0x00


	//----- nvinfo : EIATTR_KPARAM_INFO
	.align		4
.L_141:
        /*0018*/ 	.byte	0x04, 0x17
        /*001a*/ 	.short	(.L_143 - .L_142)
.L_142:
        /*001c*/ 	.word	0x00000000
        /*0020*/ 	.short	0x0007
        /*0022*/ 	.short	0x0030
        /*0024*/ 	.byte	0x00, 0xf0, 0x21, 0x00


	//----- nvinfo : EIATTR_KPARAM_INFO
	.align		4
.L_143:
        /*0028*/ 	.byte	0x04, 0x17
        /*002a*/ 	.short	(.L_145 - .L_144)
.L_144:
        /*002c*/ 	.word	0x00000000
        /*0030*/ 	.short	0x0006
        /*0032*/ 	.short	0x0028
        /*0034*/ 	.byte	0x00, 0xf0, 0x21, 0x00


	//----- nvinfo : EIATTR_KPARAM_INFO
	.align		4
.L_145:
        /*0038*/ 	.byte	0x04, 0x17
        /*003a*/ 	.short	(.L_147 - .L_146)
.L_146:
        /*003c*/ 	.word	0x00000000
        /*0040*/ 	.short	0x0005
        /*0042*/ 	.short	0x0020
        /*0044*/ 	.byte	0x00, 0xf0, 0x11, 0x00


	//----- nvinfo : EIATTR_KPARAM_INFO
	.align		4
.L_147:
        /*0048*/ 	.byte	0x04, 0x17
        /*004a*/ 	.short	(.L_149 - .L_148)
.L_148:
        /*004c*/ 	.word	0x00000000
        /*0050*/ 	.short	0x0004
        /*0052*/ 	.short	0x001c
        /*0054*/ 	.byte	0x00, 0xf0, 0x11, 0x00


	//----- nvinfo : EIATTR_KPARAM_INFO
	.align		4
.L_149:
        /*0058*/ 	.byte	0x04, 0x17
        /*005a*/ 	.short	(.L_151 - .L_150)
.L_150:
        /*005c*/ 	.word	0x00000000
        /*0060*/ 	.short	0x0003
        /*0062*/ 	.short	0x0018
        /*0064*/ 	.byte	0x00, 0xf0, 0x11, 0x00


	//----- nvinfo : EIATTR_KPARAM_INFO
	.align		4
.L_151:
        /*0068*/ 	.byte	0x04, 0x17
        /*006a*/ 	.short	(.L_153 - .L_152)
.L_152:
        /*006c*/ 	.word	0x00000000
        /*0070*/ 	.short	0x0002
        /*0072*/ 	.short	0x0010
        /*0074*/ 	.byte	0x00, 0xf5, 0x21, 0x00


	//----- nvinfo : EIATTR_KPARAM_INFO
	.align		4
.L_153:
        /*0078*/ 	.byte	0x04, 0x17
        /*007a*/ 	.short	(.L_155 - .L_154)
.L_154:
        /*007c*/ 	.word	0x00000000
        /*0080*/ 	.short	0x0001
        /*0082*/ 	.short	0x0008
        /*0084*/ 	.byte	0x00, 0xf5, 0x21, 0x00


	//----- nvinfo : EIATTR_KPARAM_INFO
	.align		4
.L_155:
        /*0088*/ 	.byte	0x04, 0x17
        /*008a*/ 	.short	(.L_157 - .L_156)
.L_156:
        /*008c*/ 	.word	0x00000000
        /*0090*/ 	.short	0x0000
        /*0092*/ 	.short	0x0000
        /*0094*/ 	.byte	0x00, 0xf5, 0x21, 0x00


	//----- nvinfo : EIATTR_SPARSE_MMA_MASK
	.align		4
.L_157:
        /*0098*/ 	.byte	0x03, 0x50
        /*009a*/ 	.short	0x0000


	//----- nvinfo : EIATTR_MAXREG_COUNT
	.align		4
        /*009c*/ 	.byte	0x03, 0x1b
        /*009e*/ 	.short	0x00ff


	//----- nvinfo : EIATTR_MERCURY_ISA_VERSION
	.align		4
        /*00a0*/ 	.byte	0x03, 0x5f
        /*00a2*/ 	.short	0x0101


	//----- nvinfo : EIATTR_VRC_CTA_INIT_COUNT
	.align		4
        /*00a4*/ 	.byte	0x02, 0x4a
	.zero		1
	.zero		1


	//----- nvinfo : EIATTR_EXIT_INSTR_OFFSETS
	.align		4
        /*00a8*/ 	.byte	0x04, 0x1c
        /*00aa*/ 	.short	(.L_159 - .L_158)


	//   ....[0]....
.L_158:
        /*00ac*/ 	.word	0x000000d0


	//   ....[1]....
        /*00b0*/ 	.word	0x00000ff0


	//----- nvinfo : EIATTR_CBANK_PARAM_SIZE
	.align		4
.L_159:
        /*00b4*/ 	.byte	0x03, 0x19
        /*00b6*/ 	.short	0x0040


	//----- nvinfo : EIATTR_PARAM_CBANK
	.align		4
        /*00b8*/ 	.byte	0x04, 0x0a
        /*00ba*/ 	.short	(.L_161 - .L_160)
	.align		4
.L_160:
        /*00bc*/ 	.word	index@(.nv.constant0._Z7matMul1PfS_S_jjjmmm)
        /*00c0*/ 	.short	0x0380
        /*00c2*/ 	.short	0x0040


	//----- nvinfo : EIATTR_SW_WAR
	.align		4
.L_161:
        /*00c4*/ 	.byte	0x04, 0x36
        /*00c6*/ 	.short	(.L_163 - .L_162)
.L_162:
        /*00c8*/ 	.word	0x00000008
.L_163:


//--------------------- .nv.callgraph             --------------------------
	.section	.nv.callgraph,"",@"SHT_CUDA_CALLGRAPH"
	.align	4
	.sectionentsize	8
	.align		4
        /*0000*/ 	.word	0x00000000
	.align		4
        /*0004*/ 	.word	0xffffffff
	.align		4
        /*0008*/ 	.word	0x00000000
	.align		4
        /*000c*/ 	.word	0xfffffffe
	.align		4
        /*0010*/ 	.word	0x00000000
	.align		4
        /*0014*/ 	.word	0xfffffffd
	.align		4
        /*0018*/ 	.word	0x00000000
	.align		4
        /*001c*/ 	.word	0xfffffffc


//--------------------- .text._Z7matMul4PfS_S_jjjmmm --------------------------
	.section	.text._Z7matMul4PfS_S_jjjmmm,"ax",@progbits
	.align	128
        .global         _Z7matMul4PfS_S_jjjmmm
        .type           _Z7matMul4PfS_S_jjjmmm,@function
        .size           _Z7matMul4PfS_S_jjjmmm,(.L_x_36 - _Z7matMul4PfS_S_jjjmmm)
        .other          _Z7matMul4PfS_S_jjjmmm,@"STO_CUDA_ENTRY STV_DEFAULT"
_Z7matMul4PfS_S_jjjmmm:
.text._Z7matMul4PfS_S_jjjmmm:
[----:B------:R-:W-:Y:S01]  /*0000*/  LDC R1, c[0x0][0x37c] ;  /* 0x0000df00ff017b82 */ /* 0x000fe20000000800 */
[----:B------:R-:W0:Y:S07]  /*0010*/  S2R R8, SR_TID.X ;  /* 0x0000000000087919 */ /* 0x000e2e0000002100 */
[----:B------:R-:W0:Y:S01]  /*0020*/  LDC.64 R2, c[0x0][0x388] ;  /* 0x0000e200ff027b82 */ /* 0x000e220000000a00 */
[----:B------:R-:W1:Y:S01]  /*0030*/  LDCU.64 UR8, c[0x0][0x358] ;  /* 0x00006b00ff0877ac */ /* 0x000e620008000a00 */
[----:B------:R-:W2:Y:S06]  /*0040*/  S2R R9, SR_CTAID.X ;  /* 0x0000000000097919 */ /* 0x000eac0000002500 */
[----:B------:R-:W0:Y:S08]  /*0050*/  LDC.64 R4, c[0x0][0x3b0] ;  /* 0x0000ec00ff047b82 */ /* 0x000e300000000a00 */
[----:B------:R-:W3:Y:S08]  /*0060*/  LDC.64 R14, c[0x0][0x390] ;  /* 0x0000e400ff0e7b82 */ /* 0x000ef00000000a00 */
[----:B------:R-:W4:Y:S01]  /*0070*/  LDC.64 R10, c[0x0][0x3b8] ;  /* 0x0000ee00ff0a7b82 */ /* 0x000f220000000a00 */
[----:B0-----:R-:W-:-:S07]  /*0080*/  IMAD.WIDE.U32 R2, R8, R4, R2 ;  /* 0x0000000408027225 */ /* 0x001fce00078e0002 */
[----:B------:R-:W0:Y:S01]  /*0090*/  LDC.64 R12, c[0x0][0x3a8] ;  /* 0x0000ea00ff0c7b82 */ /* 0x000e220000000a00 */
[----:B------:R-:W-:Y:S02]  /*00a0*/  IMAD R3, R8, R5, R3 ;  /* 0x0000000508037224 */ /* 0x000fe400078e0203 */
[----:B--2---:R-:W-:-:S05]  /*00b0*/  IMAD.WIDE.U32 R2, R9, 0x4, R2 ;  /* 0x0000000409027825 */ /* 0x004fca00078e0002 */
[----:B------:R-:W2:Y:S01]  /*00c0*/  LDC.64 R4, c[0x0][0x380] ;  /* 0x0000e000ff047b82 */ /* 0x000ea20000000a00 */
[----:B-1----:R3:W5:Y:S01]  /*00d0*/  LDG.E R7, desc[UR8][R2.64] ;  /* 0x0000000802077981 */ /* 0x002762000c1e1900 */
[----:B------:R-:W-:Y:S01]  /*00e0*/  ISETP.NE.AND P1, PT, R8, RZ, PT ;  /* 0x000000ff0800720c */ /* 0x000fe20003f25270 */
[----:B------:R-:W-:Y:S01]  /*00f0*/  UMOV UR4, URZ ;  /* 0x000000ff00047c82 */ /* 0x000fe20008000000 */
[C-C-:B----4-:R-:W-:Y:S02]  /*0100*/  SHF.L.U64.HI R0, R10.reuse, 0x2, R11.reuse ;  /* 0x000000020a007819 */ /* 0x150fe4000001020b */
[----:B------:R-:W-:Y:S01]  /*0110*/  SHF.L.U64.HI R20, R10, 0x1, R11 ;  /* 0x000000010a147819 */ /* 0x000fe2000001020b */
[----:B---3--:R-:W-:Y:S01]  /*0120*/  IMAD.WIDE.U32 R2, R9, 0x4, R14 ;  /* 0x0000000409027825 */ /* 0x008fe200078e000e */
[----:B0-----:R-:W-:-:S03]  /*0130*/  SHF.L.U64.HI R22, R12, 0x3, R13 ;  /* 0x000000030c167819 */ /* 0x001fc6000001020d */
[----:B--2---:R-:W-:-:S03]  /*0140*/  IMAD.WIDE.U32 R4, R8, 0x4, R4 ;  /* 0x0000000408047825 */ /* 0x004fc600078e0004 */
[----:B------:R-:W-:Y:S01]  /*0150*/  MOV R6, R4 ;  /* 0x0000000400067202 */ /* 0x000fe20000000f00 */
[----:B------:R-:W-:Y:S01]  /*0160*/  IMAD.MOV.U32 R4, RZ, RZ, R2 ;  /* 0x000000ffff047224 */ /* 0x000fe200078e0002 */
[----:B------:R-:W-:-:S07]  /*0170*/  SHF.L.U64.HI R2, R10, 0x3, R11 ;  /* 0x000000030a027819 */ /* 0x000fce000001020b */
.L_x_16:
[----:B0-----:R-:W0:Y:S01]  /*0180*/  S2UR UR6, SR_CgaCtaId ;  /* 0x00000000000679c3 */ /* 0x001e220000008800 */
[----:B------:R-:W-:Y:S01]  /*0190*/  UMOV UR5, 0x400 ;  /* 0x0000040000057882 */ /* 0x000fe20000000000 */
[----:B------:R-:W-:Y:S01]  /*01a0*/  MOV R14, R6 ;  /* 0x00000006000e7202 */ /* 0x000fe20000000f00 */
[----:B------:R-:W-:Y:S01]  /*01b0*/  IMAD.MOV.U32 R15, RZ, RZ, R5 ;  /* 0x000000ffff0f7224 */ /* 0x000fe200078e0005 */
[----:B0-----:R-:W-:-:S09]  /*01c0*/  ULEA UR5, UR6, UR5, 0x18 ;  /* 0x0000000506057291 */ /* 0x001fd2000f8ec0ff */
[----:B------:R-:W-:Y:S01]  /*01d0*/  @!P1 STS [UR5], RZ ;  /* 0x000000ffff009988 */ /* 0x000fe20008000805 */
[----:B------:R-:W-:Y:S06]  /*01e0*/  BAR.SYNC.DEFER_BLOCKING 0x0 ;  /* 0x0000000000007b1d */ /* 0x000fec0000010000 */
[----:B------:R-:W2:Y:S01]  /*01f0*/  LDG.E R14, desc[UR8][R14.64] ;  /* 0x000000080e0e7981 */ /* 0x000ea2000c1e1900 */
[----:B------:R-:W-:Y:S01]  /*0200*/  BSSY.RECONVERGENT B0, `(.L_x_0) ;  /* 0x000000a000007945 */ /* 0x000fe20003800200 */
[----:B------:R-:W-:Y:S01]  /*0210*/  UIADD3 UR4, UPT, UPT, UR4, 0x8, URZ ;  /* 0x0000000804047890 */ /* 0x000fe2000fffe0ff */
[----:B------:R-:W-:-:S03]  /*0220*/  ISETP.NE.AND P0, PT, R8, 0x1, PT ;  /* 0x000000010800780c */ /* 0x000fc60003f05270 */
[----:B------:R-:W-:Y:S01]  /*0230*/  UISETP.NE.AND UP0, UPT, UR4, 0xc8, UPT ;  /* 0x000000c80400788c */ /* 0x000fe2000bf05270 */
[----:B--2--5:R-:W-:-:S10]  /*0240*/  FMUL R9, R7, R14 ;  /* 0x0000000e07097220 */ /* 0x024fd40000400000 */
.L_x_1:
[----:B------:R-:W0:Y:S01]  /*0250*/  LDS R14, [UR5] ;  /* 0x00000005ff0e7984 */ /* 0x000e220008000800 */
[----:B------:R-:W-:Y:S01]  /*0260*/  MOV R11, UR5 ;  /* 0x00000005000b7c02 */ /* 0x000fe20008000f00 */
[----:B0-----:R-:W-:-:S05]  /*0270*/  FADD R15, R9, R14 ;  /* 0x0000000e090f7221 */ /* 0x001fca0000000000 */
[----:B------:R-:W0:Y:S02]  /*0280*/  ATOMS.CAST.SPIN P1, [R11], R14, R15 ;  /* 0x0000000e0b00758d */ /* 0x000e24000182000f */
[----:B0-----:R-:W-:Y:S05]  /*0290*/  @!P1 BRA `(.L_x_1) ;  /* 0xfffffffc00ec9947 */ /* 0x001fea000383ffff */
[----:B------:R-:W-:Y:S05]  /*02a0*/  BSYNC.RECONVERGENT B0 ;  /* 0x0000000000007941 */ /* 0x000fea0003800200 */
.L_x_0:
[----:B------:R-:W-:Y:S01]  /*02b0*/  BAR.SYNC.DEFER_BLOCKING 0x0 ;  /* 0x0000000000007b1d */ /* 0x000fe20000010000 */
[----:B------:R-:W-:Y:S01]  /*02c0*/  ISETP.NE.AND P1, PT, R8, RZ, PT ;  /* 0x000000ff0800720c */ /* 0x000fe20003f25270 */
[----:B------:R-:W-:Y:S01]  /*02d0*/  @!P0 IMAD.MOV.U32 R14, RZ, RZ, R4 ;  /* 0x000000ffff0e8224 */ /* 0x000fe200078e0004 */
[----:B------:R-:W-:-:S03]  /*02e0*/  @!P0 MOV R15, R3 ;  /* 0x00000003000f8202 */ /* 0x000fc60000000f00 */
[----:B------:R-:W0:Y:S01]  /*02f0*/  LDCU.64 UR6, c[0x0][0x3a8] ;  /* 0x00007500ff0677ac */ /* 0x000e220008000a00 */
[----:B------:R-:W1:Y:S01]  /*0300*/  @!P0 LDS R9, [UR5] ;  /* 0x00000005ff098984 */ /* 0x000e620008000800 */
[----:B0-----:R-:W-:-:S06]  /*0310*/  IADD3 R16, P2, PT, R6, UR6, RZ ;  /* 0x0000000606107c10 */ /* 0x001fcc000ff5e0ff */
[----:B------:R-:W-:Y:S01]  /*0320*/  @!P1 STS [UR5], RZ ;  /* 0x000000ffff009988 */ /* 0x000fe20008000805 */
[----:B------:R-:W-:-:S03]  /*0330*/  IADD3.X R17, PT, PT, R5, UR7, RZ, P2, !PT ;  /* 0x0000000705117c10 */ /* 0x000fc600097fe4ff */
[----:B-1----:R0:W-:Y:S01]  /*0340*/  @!P0 STG.E desc[UR8][R14.64], R9 ;  /* 0x000000090e008986 */ /* 0x0021e2000c101908 */
[----:B------:R-:W-:Y:S06]  /*0350*/  BAR.SYNC.DEFER_BLOCKING 0x0 ;  /* 0x0000000000007b1d */ /* 0x000fec0000010000 */
[----:B------:R-:W2:Y:S01]  /*0360*/  LDG.E R18, desc[UR8][R16.64] ;  /* 0x0000000810127981 */ /* 0x000ea2000c1e1900 */
[----:B------:R-:W-:Y:S01]  /*0370*/  BSSY.RECONVERGENT B0, `(.L_x_2) ;  /* 0x0000007000007945 */ /* 0x000fe20003800200 */
[----:B0-2---:R-:W-:-:S07]  /*0380*/  FMUL R11, R7, R18 ;  /* 0x00000012070b7220 */ /* 0x005fce0000400000 */
.L_x_3:
[----:B------:R-:W0:Y:S01]  /*0390*/  LDS R14, [UR5] ;  /* 0x00000005ff0e7984 */ /* 0x000e220008000800 */
[----:B------:R-:W-:Y:S02]  /*03a0*/  IMAD.U32 R9, RZ, RZ, UR5 ;  /* 0x00000005ff097e24 */ /* 0x000fe4000f8e00ff */
[----:B0-----:R-:W-:-:S05]  /*03b0*/  FADD R15, R11, R14 ;  /* 0x0000000e0b0f7221 */ /* 0x001fca0000000000 */
[----:B------:R-:W0:Y:S02]  /*03c0*/  ATOMS.CAST.SPIN P2, [R9], R14, R15 ;  /* 0x0000000e0900758d */ /* 0x000e24000184000f */
[----:B0-----:R-:W-:Y:S05]  /*03d0*/  @!P2 BRA `(.L_x_3) ;  /* 0xfffffffc00eca947 */ /* 0x001fea000383ffff */
[----:B------:R-:W-:Y:S05]  /*03e0*/  BSYNC.RECONVERGENT B0 ;  /* 0x0000000000007941 */ /* 0x000fea0003800200 */
.L_x_2:
[----:B------:R-:W-:Y:S01]  /*03f0*/  BAR.SYNC.DEFER_BLOCKING 0x0 ;  /* 0x0000000000007b1d */ /* 0x000fe20000010000 */
[----:B------:R-:W-:-:S04]  /*0400*/  IADD3 R16, P3, PT, R16, UR6, RZ ;  /* 0x0000000610107c10 */ /* 0x000fc8000ff7e0ff */
[----:B------:R-:W-:-:S03]  /*0410*/  IADD3.X R17, PT, PT, R17, UR7, RZ, P3, !PT ;  /* 0x0000000711117c10 */ /* 0x000fc60009ffe4ff */
[----:B------:R-:W0:Y:S01]  /*0420*/  @!P0 LDC.64 R14, c[0x0][0x3b8] ;  /* 0x0000ee00ff0e8b82 */ /* 0x000e220000000a00 */
[----:B------:R-:W1:Y:S04]  /*0430*/  @!P0 LDS R9, [UR5] ;  /* 0x00000005ff098984 */ /* 0x000e680008000800 */
[----:B------:R-:W-:Y:S01]  /*0440*/  @!P1 STS [UR5], RZ ;  /* 0x000000ffff009988 */ /* 0x000fe20008000805 */
[----:B0-----:R-:W-:-:S04]  /*0450*/  @!P0 IADD3 R14, P2, PT, R4, R14, RZ ;  /* 0x0000000e040e8210 */ /* 0x001fc80007f5e0ff */
[----:B------:R-:W-:-:S05]  /*0460*/  @!P0 IADD3.X R15, PT, PT, R3, R15, RZ, P2, !PT ;  /* 0x0000000f030f8210 */ /* 0x000fca00017fe4ff */
[----:B-1----:R0:W-:Y:S01]  /*0470*/  @!P0 STG.E desc[UR8][R14.64], R9 ;  /* 0x000000090e008986 */ /* 0x0021e2000c101908 */
[----:B------:R-:W-:Y:S06]  /*0480*/  BAR.SYNC.DEFER_BLOCKING 0x0 ;  /* 0x0000000000007b1d */ /* 0x000fec0000010000 */
[----:B------:R-:W2:Y:S01]  /*0490*/  LDG.E R18, desc[UR8][R16.64] ;  /* 0x0000000810127981 */ /* 0x000ea2000c1e1900 */
[----:B------:R-:W-:Y:S01]  /*04a0*/  BSSY.RECONVERGENT B0, `(.L_x_4) ;  /* 0x0000007000007945 */ /* 0x000fe20003800200 */
[----:B0-2---:R-:W-:-:S07]  /*04b0*/  FMUL R11, R7, R18 ;  /* 0x00000012070b7220 */ /* 0x005fce0000400000 */
.L_x_5:
[----:B------:R-:W0:Y:S01]  /*04c0*/  LDS R14, [UR5] ;  /* 0x00000005ff0e7984 */ /* 0x000e220008000800 */
[----:B------:R-:W-:Y:S02]  /*04d0*/  IMAD.U32 R9, RZ, RZ, UR5 ;  /* 0x00000005ff097e24 */ /* 0x000fe4000f8e00ff */
[----:B0-----:R-:W-:-:S05]  /*04e0*/  FADD R15, R11, R14 ;  /* 0x0000000e0b0f7221 */ /* 0x001fca0000000000 */
[----:B------:R-:W0:Y:S02]  /*04f0*/  ATOMS.CAST.SPIN P2, [R9], R14, R15 ;  /* 0x0000000e0900758d */ /* 0x000e24000184000f */
[----:B0-----:R-:W-:Y:S05]  /*0500*/  @!P2 BRA `(.L_x_5) ;  /* 0xfffffffc00eca947 */ /* 0x001fea000383ffff */
[----:B------:R-:W-:Y:S05]  /*0510*/  BSYNC.RECONVERGENT B0 ;  /* 0x0000000000007941 */ /* 0x000fea0003800200 */
.L_x_4:
[----:B------:R-:W-:Y:S01]  /*0520*/  BAR.SYNC.DEFER_BLOCKING 0x0 ;  /* 0x0000000000007b1d */ /* 0x000fe20000010000 */
[----:B------:R-:W-:Y:S02]  /*0530*/  @!P0 LEA R14, P2, R10, R4, 0x1 ;  /* 0x000000040a0e8211 */ /* 0x000fe400078408ff */
[----:B------:R-:W-:Y:S02]  /*0540*/  IADD3 R18, P3, PT, R16, UR6, RZ ;  /* 0x0000000610127c10 */ /* 0x000fe4000ff7e0ff */
[----:B------:R-:W-:Y:S02]  /*0550*/  @!P0 IADD3.X R15, PT, PT, R3, R20, RZ, P2, !PT ;  /* 0x00000014030f8210 */ /* 0x000fe400017fe4ff */
[----:B------:R-:W-:Y:S01]  /*0560*/  IADD3.X R19, PT, PT, R17, UR7, RZ, P3, !PT ;  /* 0x0000000711137c10 */ /* 0x000fe20009ffe4ff */
[----:B------:R-:W0:Y:S04]  /*0570*/  @!P0 LDS R9, [UR5] ;  /* 0x00000005ff098984 */ /* 0x000e280008000800 */
[----:B------:R-:W-:Y:S04]  /*0580*/  @!P1 STS [UR5], RZ ;  /* 0x000000ffff009988 */ /* 0x000fe80008000805 */
[----:B0-----:R0:W-:Y:S01]  /*0590*/  @!P0 STG.E desc[UR8][R14.64], R9 ;  /* 0x000000090e008986 */ /* 0x0011e2000c101908 */
[----:B------:R-:W-:Y:S06]  /*05a0*/  BAR.SYNC.DEFER_BLOCKING 0x0 ;  /* 0x0000000000007b1d */ /* 0x000fec0000010000 */
[----:B------:R-:W2:Y:S01]  /*05b0*/  LDG.E R16, desc[UR8][R18.64] ;  /* 0x0000000812107981 */ /* 0x000ea2000c1e1900 */
[----:B------:R-:W-:Y:S01]  /*05c0*/  BSSY.RECONVERGENT B0, `(.L_x_6) ;  /* 0x0000007000007945 */ /* 0x000fe20003800200 */
[----:B0-2---:R-:W-:-:S07]  /*05d0*/  FMUL R11, R7, R16 ;  /* 0x00000010070b7220 */ /* 0x005fce0000400000 */
.L_x_7:
[----:B------:R-:W0:Y:S01]  /*05e0*/  LDS R14, [UR5] ;  /* 0x00000005ff0e7984 */ /* 0x000e220008000800 */
[----:B------:R-:W-:Y:S02]  /*05f0*/  IMAD.U32 R9, RZ, RZ, UR5 ;  /* 0x00000005ff097e24 */ /* 0x000fe4000f8e00ff */
[----:B0-----:R-:W-:-:S05]  /*0600*/  FADD R15, R11, R14 ;  /* 0x0000000e0b0f7221 */ /* 0x001fca0000000000 */
[----:B------:R-:W0:Y:S02]  /*0610*/  ATOMS.CAST.SPIN P2, [R9], R14, R15 ;  /* 0x0000000e0900758d */ /* 0x000e24000184000f */
[----:B0-----:R-:W-:Y:S05]  /*0620*/  @!P2 BRA `(.L_x_7) ;  /* 0xfffffffc00eca947 */ /* 0x001fea000383ffff */
[----:B------:R-:W-:Y:S05]  /*0630*/  BSYNC.RECONVERGENT B0 ;  /* 0x0000000000007941 */ /* 0x000fea0003800200 */
.L_x_6:
[----:B------:R-:W-:Y:S01]  /*0640*/  BAR.SYNC.DEFER_BLOCKING 0x0 ;  /* 0x0000000000007b1d */ /* 0x000fe20000010000 */
[----:B------:R-:W-:Y:S01]  /*0650*/  @!P0 MOV R16, R4 ;  /* 0x0000000400108202 */ /* 0x000fe20000000f00 */
[----:B------:R-:W-:Y:S01]  /*0660*/  @!P0 IMAD.MOV.U32 R17, RZ, RZ, R3 ;  /* 0x000000ffff118224 */ /* 0x000fe200078e0003 */
[----:B------:R-:W-:-:S05]  /*0670*/  IADD3 R18, P2, PT, R18, UR6, RZ ;  /* 0x0000000612127c10 */ /* 0x000fca000ff5e0ff */
[----:B------:R-:W0:Y:S01]  /*0680*/  @!P0 LDC.64 R14, c[0x0][0x3b8] ;  /* 0x0000ee00ff0e8b82 */ /* 0x000e220000000a00 */
[----:B------:R-:W-:Y:S01]  /*0690*/  IADD3.X R19, PT, PT, R19, UR7, RZ, P2, !PT ;  /* 0x0000000713137c10 */ /* 0x000fe200097fe4ff */
[----:B------:R-:W1:Y:S04]  /*06a0*/  @!P0 LDS R9, [UR5] ;  /* 0x00000005ff098984 */ /* 0x000e680008000800 */
[----:B------:R-:W-:Y:S01]  /*06b0*/  @!P1 STS [UR5], RZ ;  /* 0x000000ffff009988 */ /* 0x000fe20008000805 */
[----:B0-----:R-:W-:-:S04]  /*06c0*/  @!P0 IMAD.WIDE.U32 R16, R14, 0x3, R16 ;  /* 0x000000030e108825 */ /* 0x001fc800078e0010 */
[----:B------:R-:W-:-:S05]  /*06d0*/  @!P0 IMAD R15, R15, 0x3, RZ ;  /* 0x000000030f0f8824 */ /* 0x000fca00078e02ff */
[----:B------:R-:W-:-:S05]  /*06e0*/  @!P0 IADD3 R17, PT, PT, R17, R15, RZ ;  /* 0x0000000f11118210 */ /* 0x000fca0007ffe0ff */
[----:B-1----:R0:W-:Y:S01]  /*06f0*/  @!P0 STG.E desc[UR8][R16.64], R9 ;  /* 0x0000000910008986 */ /* 0x0021e2000c101908 */
[----:B------:R-:W-:Y:S06]  /*0700*/  BAR.SYNC.DEFER_BLOCKING 0x0 ;  /* 0x0000000000007b1d */ /* 0x000fec0000010000 */
[----:B------:R-:W2:Y:S01]  /*0710*/  LDG.E R14, desc[UR8][R18.64] ;  /* 0x00000008120e7981 */ /* 0x000ea2000c1e1900 */
[----:B------:R-:W-:Y:S01]  /*0720*/  BSSY.RECONVERGENT B0, `(.L_x_8) ;  /* 0x0000007000007945 */ /* 0x000fe20003800200 */
[----:B0-2---:R-:W-:-:S07]  /*0730*/  FMUL R11, R7, R14 ;  /* 0x0000000e070b7220 */ /* 0x005fce0000400000 */
.L_x_9:
[----:B------:R-:W0:Y:S01]  /*0740*/  LDS R14, [UR5] ;  /* 0x00000005ff0e7984 */ /* 0x000e220008000800 */
[----:B------:R-:W-:Y:S02]  /*0750*/  IMAD.U32 R9, RZ, RZ, UR5 ;  /* 0x00000005ff097e24 */ /* 0x000fe4000f8e00ff */
[----:B0-----:R-:W-:-:S05]  /*0760*/  FADD R15, R11, R14 ;  /* 0x0000000e0b0f7221 */ /* 0x001fca0000000000 */
[----:B------:R-:W0:Y:S02]  /*0770*/  ATOMS.CAST.SPIN P2, [R9], R14, R15 ;  /* 0x0000000e0900758d */ /* 0x000e24000184000f */
[----:B0-----:R-:W-:Y:S05]  /*0780*/  @!P2 BRA `(.L_x_9) ;  /* 0xfffffffc00eca947 */ /* 0x001fea000383ffff */
[----:B------:R-:W-:Y:S05]  /*0790*/  BSYNC.RECONVERGENT B0 ;  /* 0x0000000000007941 */ /* 0x000fea0003800200 */
.L_x_8:
        /* <DEDUP_REMOVED lines=12> */
.L_x_11:
[----:B------:R-:W0:Y:S01]  /*0860*/  LDS R14, [UR5] ;  /* 0x00000005ff0e7984 */ /* 0x000e220008000800 */
[----:B------:R-:W-:Y:S02]  /*0870*/  IMAD.U32 R9, RZ, RZ, UR5 ;  /* 0x00000005ff097e24 */ /* 0x000fe4000f8e00ff */
[----:B0-----:R-:W-:-:S05]  /*0880*/  FADD R15, R11, R14 ;  /* 0x0000000e0b0f7221 */ /* 0x001fca0000000000 */
[----:B------:R-:W0:Y:S02]  /*0890*/  ATOMS.CAST.SPIN P2, [R9], R14, R15 ;  /* 0x0000000e0900758d */ /* 0x000e24000184000f */
[----:B0-----:R-:W-:Y:S05]  /*08a0*/  @!P2 BRA `(.L_x_11) ;  /* 0xfffffffc00eca947 */ /* 0x001fea000383ffff */
[----:B------:R-:W-:Y:S05]  /*08b0*/  BSYNC.RECONVERGENT B0 ;  /* 0x0000000000007941 */ /* 0x000fea0003800200 */
.L_x_10:
        /* <DEDUP_REMOVED lines=16> */
.L_x_13:
[----:B------:R-:W0:Y:S01]  /*09c0*/  LDS R14, [UR5] ;  /* 0x00000005ff0e7984 */ /* 0x000e220008000800 */
[----:B------:R-:W-:Y:S02]  /*09d0*/  IMAD.U32 R9, RZ, RZ, UR5 ;  /* 0x00000005ff097e24 */ /* 0x000fe4000f8e00ff */
[----:B0-----:R-:W-:-:S05]  /*09e0*/  FADD R15, R11, R14 ;  /* 0x0000000e0b0f7221 */ /* 0x001fca0000000000 */
[----:B------:R-:W0:Y:S02]  /*09f0*/  ATOMS.CAST.SPIN P2, [R9], R14, R15 ;  /* 0x0000000e0900758d */ /* 0x000e24000184000f */
[----:B0-----:R-:W-:Y:S05]  /*0a00*/  @!P2 BRA `(.L_x_13) ;  /* 0xfffffffc00eca947 */ /* 0x001fea000383ffff */
[----:B------:R-:W-:Y:S05]  /*0a10*/  BSYNC.RECONVERGENT B0 ;  /* 0x0000000000007941 */ /* 0x000fea0003800200 */
.L_x_12:
        /* <DEDUP_REMOVED lines=16> */
.L_x_15:
[----:B------:R-:W0:Y:S01]  /*0b20*/  LDS R14, [UR5] ;  /* 0x00000005ff0e7984 */ /* 0x000e220008000800 */
[----:B------:R-:W-:Y:S02]  /*0b30*/  IMAD.U32 R9, RZ, RZ, UR5 ;  /* 0x00000005ff097e24 */ /* 0x000fe4000f8e00ff */
[----:B0-----:R-:W-:-:S05]  /*0b40*/  FADD R15, R11, R14 ;  /* 0x0000000e0b0f7221 */ /* 0x001fca0000000000 */
[----:B------:R-:W0:Y:S02]  /*0b50*/  ATOMS.CAST.SPIN P2, [R9], R14, R15 ;  /* 0x0000000e0900758d */ /* 0x000e24000184000f */
[----:B0-----:R-:W-:Y:S05]  /*0b60*/  @!P2 BRA `(.L_x_15) ;  /* 0xfffffffc00eca947 */ /* 0x001fea000383ffff */
[----:B------:R-:W-:Y:S05]  /*0b70*/  BSYNC.RECONVERGENT B0 ;  /* 0x0000000000007941 */ /* 0x000fea0003800200 */
.L_x_14:
[----:B------:R-:W-:Y:S01]  /*0b80*/  BAR.SYNC.DEFER_BLOCKING 0x0 ;  /* 0x0000000000007b1d */ /* 0x000fe20000010000 */
[----:B------:R-:W-:Y:S02]  /*0b90*/  @!P0 MOV R16, R4 ;  /* 0x0000000400108202 */ /* 0x000fe40000000f00 */
[----:B------:R-:W-:Y:S02]  /*0ba0*/  @!P0 MOV R17, R3 ;  /* 0x0000000300118202 */ /* 0x000fe40000000f00 */
[----:B------:R-:W-:-:S03]  /*0bb0*/  LEA R6, P2, R12, R6, 0x3 ;  /* 0x000000060c067211 */ /* 0x000fc600078418ff */
[----:B------:R-:W0:Y:S01]  /*0bc0*/  @!P0 LDC.64 R14, c[0x0][0x3b8] ;  /* 0x0000ee00ff0e8b82 */ /* 0x000e220000000a00 */
[----:B------:R-:W-:Y:S01]  /*0bd0*/  IADD3.X R5, PT, PT, R5, R22, RZ, P2, !PT ;  /* 0x0000001605057210 */ /* 0x000fe200017fe4ff */
[----:B------:R-:W1:Y:S01]  /*0be0*/  @!P0 LDS R9, [UR5] ;  /* 0x00000005ff098984 */ /* 0x000e620008000800 */
[----:B0-----:R-:W-:-:S04]  /*0bf0*/  @!P0 IMAD.WIDE.U32 R16, R14, 0x7, R16 ;  /* 0x000000070e108825 */ /* 0x001fc800078e0010 */
[----:B------:R-:W-:-:S04]  /*0c00*/  @!P0 IMAD R15, R15, 0x7, RZ ;  /* 0x000000070f0f8824 */ /* 0x000fc800078e02ff */
[----:B------:R-:W-:-:S05]  /*0c10*/  @!P0 IMAD.IADD R17, R17, 0x1, R15 ;  /* 0x0000000111118824 */ /* 0x000fca00078e020f */
[----:B-1----:R0:W-:Y:S01]  /*0c20*/  @!P0 STG.E desc[UR8][R16.64], R9 ;  /* 0x0000000910008986 */ /* 0x0021e2000c101908 */
[----:B------:R-:W-:-:S04]  /*0c30*/  LEA R4, P0, R10, R4, 0x3 ;  /* 0x000000040a047211 */ /* 0x000fc800078018ff */
[----:B------:R-:W-:Y:S01]  /*0c40*/  IADD3.X R3, PT, PT, R3, R2, RZ, P0, !PT ;  /* 0x0000000203037210 */ /* 0x000fe200007fe4ff */
[----:B------:R-:W-:Y:S08]  /*0c50*/  BRA.U UP0, `(.L_x_16) ;  /* 0xfffffff500487547 */ /* 0x000ff0000b83ffff */
[----:B------:R-:W-:Y:S05]  /*0c60*/  EXIT ;  /* 0x000000000000794d */ /* 0x000fea0003800000 */
.L_x_17:
[----:B------:R-:W-:-:S00]  /*0c70*/  BRA `(.L_x_17) ;  /* 0xfffffffc00fc7947 */ /* 0x000fc0000383ffff */
[----:B------:R-:W-:-:S00]  /*0c80*/  NOP ;  /* 0x0000000000007918 */ /* 0x000fc00000000000 */
[----:B------:R-:W-:-:S00]  /*0c90*/  NOP ;  /* 0x0000000000007918 */ /* 0x000fc00000000000 */
[----:B------:R-:W-:-:S00]  /*0ca0*/  NOP ;  /* 0x0000000000007918 */ /* 0x000fc00000000000 */
[----:B------:R-:W-:-:S00]  /*0cb0*/  NOP ;  /* 0x0000000000007918 */ /* 0x000fc00000000000 */
[----:B------:R-:W-:-:S00]  /*0cc0*/  NOP ;  /* 0x0000000000007918 */ /* 0x000fc00000000000 */
[----:B------:R-:W-:-:S00]  /*0cd0*/  NOP ;  /* 0x0000000000007918 */ /* 0x000fc00000000000 */
[----:B------:R-:W-:-:S00]  /*0ce0*/  NOP ;  /* 0x0000000000007918 */ /* 0x000fc00000000000 */
[----:B------:R-:W-:-:S00]  /*0cf0*/  NOP ;  /* 0x0000000000007918 */ /* 0x000fc00000000000 */
.L_x_36:


//--------------------- .text._Z7matMul3PfS_S_jjjmmm --------------------------
	.section	.text._Z7matMul3PfS_S_jjjmmm,"ax",@progbits
	.align	128
        .global         _Z7matMul3PfS_S_jjjmmm
        .type           _Z7matMul3PfS_S_jjjmmm,@function
        .size           _Z7matMul3PfS_S_jjjmmm,(.L_x_37 - _Z7matMul3PfS_S_jjjmmm)
        .other          _Z7matMul3PfS_S_jjjmmm,@"STO_CUDA_ENTRY STV_DEFAULT"
_Z7matMul3PfS_S_jjjmmm:
.text._Z7matMul3PfS_S_jjjmmm:
[----:B------:R-:W-:Y:S01]  /*0000*/  LDC R1, c[0x0][0x37c] ;  /* 0x0000df00ff017b82 */ /* 0x000fe20000000800 */
[----:B------:R-:W0:Y:S07]  /*0010*/  S2R R11, SR_TID.X ;  /* 0x00000000000b7919 */ /* 0x000e2e0000002100 */
[----:B------:R-:W1:Y:S01]  /*0020*/  S2UR UR12, SR_CTAID.X ;  /* 0x00000000000c79c3 */ /* 0x000e620000002500 */
[----:B------:R-:W2:Y:S01]  /*0030*/  LDCU.64 UR10, c[0x0][0x358] ;  /* 0x00006b00ff0a77ac */ /* 0x000ea20008000a00 */
[----:B------:R-:W3:Y:S01]  /*0040*/  S2R R9, SR_CTAID.Y ;  /* 0x0000000000097919 */ /* 0x000ee20000002600 */
[----:B------:R-:W1:Y:S05]  /*0050*/  LDCU.64 UR8, c[0x0][0x3a8] ;  /* 0x00007500ff0877ac */ /* 0x000e6a0008000a00 */
[----:B------:R-:W4:Y:S01]  /*0060*/  LDC.64 R2, c[0x0][0x390] ;  /* 0x0000e400ff027b82 */ /* 0x000f220000000a00 */
[----:B------:R-:W1:Y:S07]  /*0070*/  LDCU.128 UR4, c[0x0][0x380] ;  /* 0x00007000ff0477ac */ /* 0x000e6e0008000c00 */
[----:B------:R-:W4:Y:S08]  /*0080*/  LDC.64 R12, c[0x0][0x3b8] ;  /* 0x0000ee00ff0c7b82 */ /* 0x000f300000000a00 */
[----:B------:R-:W5:Y:S01]  /*0090*/  LDC.64 R14, c[0x0][0x3b0] ;  /* 0x0000ec00ff0e7b82 */ /* 0x000f620000000a00 */
[----:B-1----:R-:W-:Y:S01]  /*00a0*/  UIMAD.WIDE.U32 UR4, UR12, UR8, UR4 ;  /* 0x000000080c0472a5 */ /* 0x002fe2000f8e0004 */
[----:B0-----:R-:W-:-:S03]  /*00b0*/  ISETP.NE.AND P0, PT, R11, RZ, PT ;  /* 0x000000ff0b00720c */ /* 0x001fc60003f05270 */
[----:B------:R-:W-:Y:S02]  /*00c0*/  UIMAD UR8, UR12, UR9, UR5 ;  /* 0x000000090c0872a4 */ /* 0x000fe4000f8e0205 */
[----:B------:R-:W-:Y:S02]  /*00d0*/  MOV R5, UR5 ;  /* 0x0000000500057c02 */ /* 0x000fe40008000f00 */
[----:B------:R-:W-:Y:S02]  /*00e0*/  MOV R4, UR4 ;  /* 0x0000000400047c02 */ /* 0x000fe40008000f00 */
[----:B------:R-:W-:Y:S01]  /*00f0*/  MOV R5, UR8 ;  /* 0x0000000800057c02 */ /* 0x000fe20008000f00 */
[----:B----4-:R-:W-:-:S04]  /*0100*/  IMAD.WIDE.U32 R2, R12, UR12, R2 ;  /* 0x0000000c0c027c25 */ /* 0x010fc8000f8e0002 */
[----:B------:R-:W-:Y:S02]  /*0110*/  IMAD R3, R13, UR12, R3 ;  /* 0x0000000c0d037c24 */ /* 0x000fe4000f8e0203 */
[----:B------:R-:W-:-:S04]  /*0120*/  IMAD.WIDE.U32 R4, R11, 0x4, R4 ;  /* 0x000000040b047825 */ /* 0x000fc800078e0004 */
[----:B---3--:R-:W-:-:S04]  /*0130*/  IMAD.WIDE.U32 R2, R9, 0x4, R2 ;  /* 0x0000000409027825 */ /* 0x008fc800078e0002 */
[C---:B-----5:R-:W-:Y:S01]  /*0140*/  IMAD.WIDE.U32 R6, R11.reuse, R14, UR6 ;  /* 0x000000060b067e25 */ /* 0x060fe2000f8e000e */
[----:B--2---:R-:W-:Y:S03]  /*0150*/  @!P0 STG.E desc[UR10][R2.64], RZ ;  /* 0x000000ff02008986 */ /* 0x004fe6000c10190a */
[----:B------:R-:W-:Y:S01]  /*0160*/  IMAD R7, R11, R15, R7 ;  /* 0x0000000f0b077224 */ /* 0x000fe200078e0207 */
[----:B------:R-:W-:Y:S01]  /*0170*/  BAR.SYNC.DEFER_BLOCKING 0x0 ;  /* 0x0000000000007b1d */ /* 0x000fe20000010000 */
[----:B------:R-:W-:-:S05]  /*0180*/  IMAD.WIDE.U32 R6, R9, 0x4, R6 ;  /* 0x0000000409067825 */ /* 0x000fca00078e0006 */
[----:B------:R-:W2:Y:S04]  /*0190*/  LDG.E R4, desc[UR10][R4.64] ;  /* 0x0000000a04047981 */ /* 0x000ea8000c1e1900 */
[----:B------:R-:W2:Y:S02]  /*01a0*/  LDG.E R7, desc[UR10][R6.64] ;  /* 0x0000000a06077981 */ /* 0x000ea4000c1e1900 */
[----:B--2---:R-:W-:-:S05]  /*01b0*/  FMUL R9, R4, R7 ;  /* 0x0000000704097220 */ /* 0x004fca0000400000 */
[----:B------:R-:W-:Y:S01]  /*01c0*/  REDG.E.ADD.F32.FTZ.RN.STRONG.GPU desc[UR10][R2.64], R9 ;  /* 0x00000009020079a6 */ /* 0x000fe2000c12f30a */
[----:B------:R-:W-:Y:S05]  /*01d0*/  EXIT ;  /* 0x000000000000794d */ /* 0x000fea0003800000 */
.L_x_18:
        /* <DEDUP_REMOVED lines=10> */
.L_x_37:


//--------------------- .text._Z7matMul2PfS_S_jjjmmm --------------------------
	.section	.text._Z7matMul2PfS_S_jjjmmm,"ax",@progbits
	.align	128
        .global         _Z7matMul2PfS_S_jjjmmm
        .type           _Z7matMul2PfS_S_jjjmmm,@function
        .size           _Z7matMul2PfS_S_jjjmmm,(.L_x_38 - _Z7matMul2PfS_S_jjjmmm)
        .other          _Z7matMul2PfS_S_jjjmmm,@"STO_CUDA_ENTRY STV_DEFAULT"
_Z7matMul2PfS_S_jjjmmm:
.text._Z7matMul2PfS_S_jjjmmm:
[----:B------:R-:W-:Y:S01]  /*0000*/  LDC R1, c[0x0][0x37c] ;  /* 0x0000df00ff017b82 */ /* 0x000fe20000000800 */
[----:B------:R-:W0:Y:S07]  /*0010*/  S2R R3, SR_TID.X ;  /* 0x0000000000037919 */ /* 0x000e2e0000002100 */
[----:B------:R-:W1:Y:S01]  /*0020*/  S2UR UR5, SR_CgaCtaId ;  /* 0x00000000000579c3 */ /* 0x000e620000008800 */
[----:B------:R-:W-:Y:S01]  /*0030*/  UMOV UR4, 0x400 ;  /* 0x0000040000047882 */ /* 0x000fe20000000000 */
[----:B------:R-:W2:Y:S01]  /*0040*/  LDCU.64 UR8, c[0x0][0x3a8] ;  /* 0x00007500ff0877ac */ /* 0x000ea20008000a00 */
[----:B------:R-:W2:Y:S01]  /*0050*/  S2R R2, SR_CTAID.X ;  /* 0x0000000000027919 */ /* 0x000ea20000002500 */
[----:B------:R-:W3:Y:S01]  /*0060*/  LDCU.64 UR10, c[0x0][0x3b0] ;  /* 0x00007600ff0a77ac */ /* 0x000ee20008000a00 */
[----:B------:R-:W4:Y:S03]  /*0070*/  S2R R0, SR_CTAID.Y ;  /* 0x0000000000007919 */ /* 0x000f260000002600 */
[----:B------:R-:W2:Y:S01]  /*0080*/  LDC.64 R4, c[0x0][0x380] ;  /* 0x0000e000ff047b82 */ /* 0x000ea20000000a00 */
[----:B------:R-:W5:Y:S07]  /*0090*/  LDCU.64 UR6, c[0x0][0x358] ;  /* 0x00006b00ff0677ac */ /* 0x000f6e0008000a00 */
[----:B------:R-:W3:Y:S01]  /*00a0*/  LDC.64 R6, c[0x0][0x388] ;  /* 0x0000e200ff067b82 */ /* 0x000ee20000000a00 */
[----:B-1----:R-:W-:Y:S01]  /*00b0*/  ULEA UR4, UR5, UR4, 0x18 ;  /* 0x0000000405047291 */ /* 0x002fe2000f8ec0ff */
[----:B0-----:R-:W-:Y:S01]  /*00c0*/  ISETP.NE.AND P0, PT, R3, RZ, PT ;  /* 0x000000ff0300720c */ /* 0x001fe20003f05270 */
[----:B--2---:R-:W-:-:S04]  /*00d0*/  IMAD.WIDE.U32 R4, R2, UR8, R4 ;  /* 0x0000000802047c25 */ /* 0x004fc8000f8e0004 */
[----:B------:R-:W-:Y:S02]  /*00e0*/  IMAD R5, R2, UR9, R5 ;  /* 0x0000000902057c24 */ /* 0x000fe4000f8e0205 */
[----:B---3--:R-:W-:-:S06]  /*00f0*/  IMAD.WIDE.U32 R6, R3, UR10, R6 ;  /* 0x0000000a03067c25 */ /* 0x008fcc000f8e0006 */
[----:B------:R-:W-:Y:S01]  /*0100*/  @!P0 STS [UR4], RZ ;  /* 0x000000ffff008988 */ /* 0x000fe20008000804 */
[C---:B------:R-:W-:Y:S02]  /*0110*/  IMAD R7, R3.reuse, UR11, R7 ;  /* 0x0000000b03077c24 */ /* 0x040fe4000f8e0207 */
[----:B------:R-:W-:Y:S01]  /*0120*/  IMAD.WIDE.U32 R4, R3, 0x4, R4 ;  /* 0x0000000403047825 */ /* 0x000fe200078e0004 */
[----:B------:R-:W-:Y:S03]  /*0130*/  BAR.SYNC.DEFER_BLOCKING 0x0 ;  /* 0x0000000000007b1d */ /* 0x000fe60000010000 */
[----:B----4-:R-:W-:-:S03]  /*0140*/  IMAD.WIDE.U32 R6, R0, 0x4, R6 ;  /* 0x0000000400067825 */ /* 0x010fc600078e0006 */
[----:B-----5:R-:W2:Y:S04]  /*0150*/  LDG.E R4, desc[UR6][R4.64] ;  /* 0x0000000604047981 */ /* 0x020ea8000c1e1900 */
[----:B------:R-:W2:Y:S01]  /*0160*/  LDG.E R7, desc[UR6][R6.64] ;  /* 0x0000000606077981 */ /* 0x000ea2000c1e1900 */
[----:B------:R-:W-:Y:S01]  /*0170*/  BSSY.RECONVERGENT B0, `(.L_x_19) ;  /* 0x0000007000007945 */ /* 0x000fe20003800200 */
[----:B--2---:R-:W-:-:S07]  /*0180*/  FMUL R3, R4, R7 ;  /* 0x0000000704037220 */ /* 0x004fce0000400000 */
.L_x_20:
[----:B------:R-:W0:Y:S01]  /*0190*/  LDS R4, [UR4] ;  /* 0x00000004ff047984 */ /* 0x000e220008000800 */
[----:B------:R-:W-:Y:S01]  /*01a0*/  MOV R6, UR4 ;  /* 0x0000000400067c02 */ /* 0x000fe20008000f00 */
[----:B0-----:R-:W-:-:S05]  /*01b0*/  FADD R5, R3, R4 ;  /* 0x0000000403057221 */ /* 0x001fca0000000000 */
[----:B------:R-:W0:Y:S02]  /*01c0*/  ATOMS.CAST.SPIN P1, [R6], R4, R5 ;  /* 0x000000040600758d */ /* 0x000e240001820005 */
[----:B0-----:R-:W-:Y:S05]  /*01d0*/  @!P1 BRA `(.L_x_20) ;  /* 0xfffffffc00ec9947 */ /* 0x001fea000383ffff */
[----:B------:R-:W-:Y:S05]  /*01e0*/  BSYNC.RECONVERGENT B0 ;  /* 0x0000000000007941 */ /* 0x000fea0003800200 */
.L_x_19:
[----:B------:R-:W-:Y:S06]  /*01f0*/  BAR.SYNC.DEFER_BLOCKING 0x0 ;  /* 0x0000000000007b1d */ /* 0x000fec0000010000 */
[----:B------:R-:W-:Y:S05]  /*0200*/  @P0 EXIT ;  /* 0x000000000000094d */ /* 0x000fea0003800000 */
[----:B------:R-:W0:Y:S01]  /*0210*/  LDS R7, [UR4] ;  /* 0x00000004ff077984 */ /* 0x000e220008000800 */
[----:B------:R-:W1:Y:S08]  /*0220*/  LDC.64 R4, c[0x0][0x390] ;  /* 0x0000e400ff047b82 */ /* 0x000e700000000a00 */
[----:B------:R-:W1:Y:S02]  /*0230*/  LDC.64 R8, c[0x0][0x3b8] ;  /* 0x0000ee00ff087b82 */ /* 0x000e640000000a00 */
[----:B-1----:R-:W-:-:S04]  /*0240*/  IMAD.WIDE.U32 R4, R2, R8, R4 ;  /* 0x0000000802047225 */ /* 0x002fc800078e0004 */
[----:B------:R-:W-:Y:S02]  /*0250*/  IMAD R5, R2, R9, R5 ;  /* 0x0000000902057224 */ /* 0x000fe400078e0205 */
[----:B------:R-:W-:-:S05]  /*0260*/  IMAD.WIDE.U32 R2, R0, 0x4, R4 ;  /* 0x0000000400027825 */ /* 0x000fca00078e0004 */
[----:B0-----:R-:W-:Y:S01]  /*0270*/  STG.E desc[UR6][R2.64], R7 ;  /* 0x0000000702007986 */ /* 0x001fe2000c101906 */
[----:B------:R-:W-:Y:S05]  /*0280*/  EXIT ;  /* 0x000000000000794d */ /* 0x000fea0003800000 */
.L_x_21:
        /* <DEDUP_REMOVED lines=15> */
.L_x_38:


//--------------------- .text._Z8matMul1xPfS_S_jjjmmm --------------------------
	.section	.text._Z8matMul1xPfS_S_jjjmmm,"ax",@progbits
	.align	128
        .global         _Z8matMul1xPfS_S_jjjmmm
        .type           _Z8matMul1xPfS_S_jjjmmm,@function
        .size           _Z8matMul1xPfS_S_jjjmmm,(.L_x_39 - _Z8matMul1xPfS_S_jjjmmm)
        .other          _Z8matMul1xPfS_S_jjjmmm,@"STO_CUDA_ENTRY STV_DEFAULT"
_Z8matMul1xPfS_S_jjjmmm:
.text._Z8matMul1xPfS_S_jjjmmm:
[----:B------:R-:W-:Y:S01]  /*0000*/  LDC R1, c[0x0][0x37c] ;  /* 0x0000df00ff017b82 */ /* 0x000fe20000000800 */
[----:B------:R-:W0:Y:S07]  /*0010*/  S2R R2, SR_TID.Y ;  /* 0x0000000000027919 */ /* 0x000e2e0000002200 */
[----:B------:R-:W1:Y:S01]  /*0020*/  LDC R7, c[0x0][0x360] ;  /* 0x0000d800ff077b82 */ /* 0x000e620000000800 */
[----:B------:R-:W2:Y:S01]  /*0030*/  LDCU UR6, c[0x0][0x398] ;  /* 0x00007300ff0677ac */ /* 0x000ea20008000800 */
[----:B------:R-:W1:Y:S01]  /*0040*/  S2R R0, SR_TID.X ;  /* 0x0000000000007919 */ /* 0x000e620000002100 */
[----:B------:R-:W3:Y:S05]  /*0050*/  LDCU UR7, c[0x0][0x3a0] ;  /* 0x00007400ff0777ac */ /* 0x000eea0008000800 */
[----:B------:R-:W0:Y:S08]  /*0060*/  S2UR UR5, SR_CTAID.Y ;  /* 0x00000000000579c3 */ /* 0x000e300000002600 */
[----:B------:R-:W0:Y:S08]  /*0070*/  LDC R9, c[0x0][0x364] ;  /* 0x0000d900ff097b82 */ /* 0x000e300000000800 */
[----:B------:R-:W1:Y:S01]  /*0080*/  S2UR UR4, SR_CTAID.X ;  /* 0x00000000000479c3 */ /* 0x000e620000002500 */
[----:B0-----:R-:W-:-:S05]  /*0090*/  IMAD R9, R9, UR5, R2 ;  /* 0x0000000509097c24 */ /* 0x001fca000f8e0202 */
[----:B--2---:R-:W-:Y:S01]  /*00a0*/  ISETP.GE.U32.AND P0, PT, R9, UR6, PT ;  /* 0x0000000609007c0c */ /* 0x004fe2000bf06070 */
[----:B-1----:R-:W-:-:S05]  /*00b0*/  IMAD R7, R7, UR4, R0 ;  /* 0x0000000407077c24 */ /* 0x002fca000f8e0200 */
[----:B---3--:R-:W-:-:S13]  /*00c0*/  ISETP.GE.U32.OR P0, PT, R7, UR7, P0 ;  /* 0x0000000707007c0c */ /* 0x008fda0008706470 */
[----:B------:R-:W-:Y:S05]  /*00d0*/  @P0 EXIT ;  /* 0x000000000000094d */ /* 0x000fea0003800000 */
[----:B------:R-:W0:Y:S01]  /*00e0*/  LDC.64 R2, c[0x0][0x390] ;  /* 0x0000e400ff027b82 */ /* 0x000e220000000a00 */
[----:B------:R-:W1:Y:S01]  /*00f0*/  LDCU UR5, c[0x0][0x39c] ;  /* 0x00007380ff0577ac */ /* 0x000e620008000800 */
[----:B------:R-:W-:Y:S01]  /*0100*/  IMAD.MOV.U32 R29, RZ, RZ, RZ ;  /* 0x000000ffff1d7224 */ /* 0x000fe200078e00ff */
[----:B------:R-:W0:Y:S05]  /*0110*/  LDCU.64 UR6, c[0x0][0x3b8] ;  /* 0x00007700ff0677ac */ /* 0x000e2a0008000a00 */
[----:B------:R-:W2:Y:S01]  /*0120*/  LDC.64 R4, c[0x0][0x380] ;  /* 0x0000e000ff047b82 */ /* 0x000ea20000000a00 */
[----:B------:R-:W2:Y:S01]  /*0130*/  LDCU.64 UR10, c[0x0][0x3a8] ;  /* 0x00007500ff0a77ac */ /* 0x000ea20008000a00 */
[----:B------:R-:W3:Y:S06]  /*0140*/  LDCU.64 UR8, c[0x0][0x358] ;  /* 0x00006b00ff0877ac */ /* 0x000eec0008000a00 */
[----:B------:R-:W4:Y:S01]  /*0150*/  LDC.64 R10, c[0x0][0x388] ;  /* 0x0000e200ff0a7b82 */ /* 0x000f220000000a00 */
[----:B-1----:R-:W-:Y:S01]  /*0160*/  UISETP.NE.AND UP0, UPT, UR5, URZ, UPT ;  /* 0x000000ff0500728c */ /* 0x002fe2000bf05270 */
[----:B0-----:R-:W-:-:S04]  /*0170*/  IMAD.WIDE.U32 R2, R9, UR6, R2 ;  /* 0x0000000609027c25 */ /* 0x001fc8000f8e0002 */
[C---:B------:R-:W-:Y:S02]  /*0180*/  IMAD R3, R9.reuse, UR7, R3 ;  /* 0x0000000709037c24 */ /* 0x040fe4000f8e0203 */
[----:B--2---:R-:W-:-:S04]  /*0190*/  IMAD.WIDE.U32 R4, R9, UR10, R4 ;  /* 0x0000000a09047c25 */ /* 0x004fc8000f8e0004 */
[----:B------:R-:W-:Y:S02]  /*01a0*/  IMAD R5, R9, UR11, R5 ;  /* 0x0000000b09057c24 */ /* 0x000fe4000f8e0205 */
[----:B------:R-:W-:-:S04]  /*01b0*/  IMAD.WIDE.U32 R2, R7, 0x4, R2 ;  /* 0x0000000407027825 */ /* 0x000fc800078e0002 */
[----:B----4-:R-:W-:Y:S01]  /*01c0*/  IMAD.WIDE.U32 R10, R7, 0x4, R10 ;  /* 0x00000004070a7825 */ /* 0x010fe200078e000a */
[----:B---3--:R-:W-:Y:S06]  /*01d0*/  BRA.U !UP0, `(.L_x_22) ;  /* 0x0000000d08047547 */ /* 0x008fec000b800000 */
[----:B------:R-:W-:Y:S01]  /*01e0*/  UISETP.GE.U32.AND UP0, UPT, UR5, 0x10, UPT ;  /* 0x000000100500788c */ /* 0x000fe2000bf06070 */
[----:B------:R-:W-:Y:S01]  /*01f0*/  IMAD.MOV.U32 R0, RZ, RZ, R10 ;  /* 0x000000ffff007224 */ /* 0x000fe200078e000a */
[----:B------:R-:W-:Y:S01]  /*0200*/  ULOP3.LUT UR6, UR5, 0xf, URZ, 0xc0, !UPT ;  /* 0x0000000f05067892 */ /* 0x000fe2000f8ec0ff */
[----:B------:R-:W-:-:S06]  /*0210*/  IMAD.MOV.U32 R29, RZ, RZ, RZ ;  /* 0x000000ffff1d7224 */ /* 0x000fcc00078e00ff */
[----:B------:R-:W-:Y:S05]  /*0220*/  BRA.U !UP0, `(.L_x_23) ;  /* 0x0000000508687547 */ /* 0x000fea000b800000 */
[----:B------:R-:W-:Y:S01]  /*0230*/  ULOP3.LUT UR4, UR5, 0xfffffff0, URZ, 0xc0, !UPT ;  /* 0xfffffff005047892 */ /* 0x000fe2000f8ec0ff */
[----:B------:R-:W-:Y:S01]  /*0240*/  IMAD.MOV.U32 R29, RZ, RZ, RZ ;  /* 0x000000ffff1d7224 */ /* 0x000fe200078e00ff */
[----:B------:R-:W0:Y:S02]  /*0250*/  LDCU.64 UR10, c[0x0][0x3b0] ;  /* 0x00007600ff0a77ac */ /* 0x000e240008000a00 */
[----:B------:R-:W-:-:S12]  /*0260*/  UIADD3 UR4, UPT, UPT, -UR4, URZ, URZ ;  /* 0x000000ff04047290 */ /* 0x000fd8000fffe1ff */
.L_x_24:
[----:B------:R-:W-:Y:S01]  /*0270*/  IMAD.MOV.U32 R10, RZ, RZ, R0 ;  /* 0x000000ffff0a7224 */ /* 0x000fe200078e0000 */
[----:B0-----:R-:W-:Y:S01]  /*0280*/  IADD3 R12, P0, PT, R0, UR10, RZ ;  /* 0x0000000a000c7c10 */ /* 0x001fe2000ff1e0ff */
[----:B------:R-:W2:Y:S03]  /*0290*/  LDG.E R28, desc[UR8][R4.64] ;  /* 0x00000008041c7981 */ /* 0x000ea6000c1e1900 */
[----:B------:R-:W-:Y:S01]  /*02a0*/  IADD3.X R13, PT, PT, R11, UR11, RZ, P0, !PT ;  /* 0x0000000b0b0d7c10 */ /* 0x000fe200087fe4ff */
[----:B------:R0:W2:Y:S01]  /*02b0*/  LDG.E R26, desc[UR8][R10.64] ;  /* 0x000000080a1a7981 */ /* 0x0000a2000c1e1900 */
[----:B------:R-:W-:-:S03]  /*02c0*/  IADD3 R22, P0, PT, R12, UR10, RZ ;  /* 0x0000000a0c167c10 */ /* 0x000fc6000ff1e0ff */
[----:B------:R-:W3:Y:S01]  /*02d0*/  LDG.E R27, desc[UR8][R12.64] ;  /* 0x000000080c1b7981 */ /* 0x000ee2000c1e1900 */
[----:B------:R-:W-:-:S03]  /*02e0*/  IADD3.X R23, PT, PT, R13, UR11, RZ, P0, !PT ;  /* 0x0000000b0d177c10 */ /* 0x000fc600087fe4ff */
[----:B------:R-:W3:Y:S01]  /*02f0*/  LDG.E R24, desc[UR8][R4.64+0x4] ;  /* 0x0000040804187981 */ /* 0x000ee2000c1e1900 */
[----:B0-----:R-:W-:-:S03]  /*0300*/  IADD3 R10, P0, PT, R22, UR10, RZ ;  /* 0x0000000a160a7c10 */ /* 0x001fc6000ff1e0ff */
[----:B------:R-:W4:Y:S01]  /*0310*/  LDG.E R0, desc[UR8][R22.64] ;  /* 0x0000000816007981 */ /* 0x000f22000c1e1900 */
[----:B------:R-:W-:Y:S02]  /*0320*/  IADD3.X R11, PT, PT, R23, UR11, RZ, P0, !PT ;  /* 0x0000000b170b7c10 */ /* 0x000fe400087fe4ff */
[----:B------:R-:W-:Y:S01]  /*0330*/  IADD3 R6, P0, PT, R10, UR10, RZ ;  /* 0x0000000a0a067c10 */ /* 0x000fe2000ff1e0ff */
[----:B------:R-:W4:Y:S03]  /*0340*/  LDG.E R17, desc[UR8][R4.64+0x8] ;  /* 0x0000080804117981 */ /* 0x000f26000c1e1900 */
[----:B------:R-:W-:Y:S01]  /*0350*/  IADD3.X R7, PT, PT, R11, UR11, RZ, P0, !PT ;  /* 0x0000000b0b077c10 */ /* 0x000fe200087fe4ff */
[----:B------:R0:W5:Y:S01]  /*0360*/  LDG.E R16, desc[UR8][R10.64] ;  /* 0x000000080a107981 */ /* 0x000162000c1e1900 */
[----:B------:R-:W-:-:S03]  /*0370*/  IADD3 R8, P0, PT, R6, UR10, RZ ;  /* 0x0000000a06087c10 */ /* 0x000fc6000ff1e0ff */
[----:B------:R-:W5:Y:S01]  /*0380*/  LDG.E R19, desc[UR8][R4.64+0xc] ;  /* 0x00000c0804137981 */ /* 0x000f62000c1e1900 */
[----:B------:R-:W-:-:S03]  /*0390*/  IADD3.X R9, PT, PT, R7, UR11, RZ, P0, !PT ;  /* 0x0000000b07097c10 */ /* 0x000fc600087fe4ff */
[----:B------:R1:W5:Y:S01]  /*03a0*/  LDG.E R18, desc[UR8][R6.64] ;  /* 0x0000000806127981 */ /* 0x000362000c1e1900 */
[----:B------:R-:W-:-:S03]  /*03b0*/  IADD3 R14, P0, PT, R8, UR10, RZ ;  /* 0x0000000a080e7c10 */ /* 0x000fc6000ff1e0ff */
[----:B------:R-:W5:Y:S01]  /*03c0*/  LDG.E R21, desc[UR8][R4.64+0x10] ;  /* 0x0000100804157981 */ /* 0x000f62000c1e1900 */
[----:B------:R-:W-:-:S03]  /*03d0*/  IADD3.X R15, PT, PT, R9, UR11, RZ, P0, !PT ;  /* 0x0000000b090f7c10 */ /* 0x000fc600087fe4ff */
[----:B------:R1:W5:Y:S04]  /*03e0*/  LDG.E R20, desc[UR8][R8.64] ;  /* 0x0000000808147981 */ /* 0x000368000c1e1900 */
[----:B------:R-:W5:Y:S04]  /*03f0*/  LDG.E R23, desc[UR8][R4.64+0x14] ;  /* 0x0000140804177981 */ /* 0x000f68000c1e1900 */
[----:B------:R1:W5:Y:S04]  /*0400*/  LDG.E R22, desc[UR8][R14.64] ;  /* 0x000000080e167981 */ /* 0x000368000c1e1900 */
[----:B------:R-:W5:Y:S01]  /*0410*/  LDG.E R25, desc[UR8][R4.64+0x18] ;  /* 0x0000180804197981 */ /* 0x000f62000c1e1900 */
[----:B0-----:R-:W-:-:S04]  /*0420*/  IADD3 R10, P0, PT, R14, UR10, RZ ;  /* 0x0000000a0e0a7c10 */ /* 0x001fc8000ff1e0ff */
[----:B------:R-:W-:Y:S02]  /*0430*/  IADD3.X R11, PT, PT, R15, UR11, RZ, P0, !PT ;  /* 0x0000000b0f0b7c10 */ /* 0x000fe400087fe4ff */
[----:B------:R-:W-:-:S03]  /*0440*/  IADD3 R12, P0, PT, R10, UR10, RZ ;  /* 0x0000000a0a0c7c10 */ /* 0x000fc6000ff1e0ff */
[----:B------:R-:W5:Y:S01]  /*0450*/  LDG.E R10, desc[UR8][R10.64] ;  /* 0x000000080a0a7981 */ /* 0x000f62000c1e1900 */
[----:B------:R-:W-:Y:S02]  /*0460*/  IADD3.X R13, PT, PT, R11, UR11, RZ, P0, !PT ;  /* 0x0000000b0b0d7c10 */ /* 0x000fe400087fe4ff */
[----:B-1----:R-:W-:-:S03]  /*0470*/  IADD3 R6, P0, PT, R12, UR10, RZ ;  /* 0x0000000a0c067c10 */ /* 0x002fc6000ff1e0ff */
[----:B------:R-:W5:Y:S01]  /*0480*/  LDG.E R12, desc[UR8][R12.64] ;  /* 0x000000080c0c7981 */ /* 0x000f62000c1e1900 */
[----:B------:R-:W-:Y:S02]  /*0490*/  IADD3.X R7, PT, PT, R13, UR11, RZ, P0, !PT ;  /* 0x0000000b0d077c10 */ /* 0x000fe400087fe4ff */
[----:B------:R-:W-:Y:S01]  /*04a0*/  IADD3 R8, P0, PT, R6, UR10, RZ ;  /* 0x0000000a06087c10 */ /* 0x000fe2000ff1e0ff */
[----:B------:R-:W5:Y:S03]  /*04b0*/  LDG.E R11, desc[UR8][R4.64+0x20] ;  /* 0x00002008040b7981 */ /* 0x000f66000c1e1900 */
[----:B------:R-:W-:Y:S02]  /*04c0*/  IADD3.X R9, PT, PT, R7, UR11, RZ, P0, !PT ;  /* 0x0000000b07097c10 */ /* 0x000fe400087fe4ff */
[----:B------:R-:W-:Y:S01]  /*04d0*/  IADD3 R14, P0, PT, R8, UR10, RZ ;  /* 0x0000000a080e7c10 */ /* 0x000fe2000ff1e0ff */
[----:B------:R-:W5:Y:S03]  /*04e0*/  LDG.E R13, desc[UR8][R4.64+0x24] ;  /* 0x00002408040d7981 */ /* 0x000f66000c1e1900 */
[----:B------:R-:W-:Y:S01]  /*04f0*/  IADD3.X R15, PT, PT, R9, UR11, RZ, P0, !PT ;  /* 0x0000000b090f7c10 */ /* 0x000fe200087fe4ff */
[----:B------:R-:W5:Y:S04]  /*0500*/  LDG.E R8, desc[UR8][R8.64] ;  /* 0x0000000808087981 */ /* 0x000f68000c1e1900 */
[----:B------:R-:W5:Y:S01]  /*0510*/  LDG.E R9, desc[UR8][R4.64+0x28] ;  /* 0x0000280804097981 */ /* 0x000f62000c1e1900 */
[----:B--2---:R-:W-:-:S03]  /*0520*/  FFMA R29, R28, R26, R29 ;  /* 0x0000001a1c1d7223 */ /* 0x004fc6000000001d */
[----:B------:R0:W2:Y:S01]  /*0530*/  LDG.E R28, desc[UR8][R6.64] ;  /* 0x00000008061c7981 */ /* 0x0000a2000c1e1900 */
[----:B---3--:R-:W-:-:S03]  /*0540*/  FFMA R24, R24, R27, R29 ;  /* 0x0000001b18187223 */ /* 0x008fc6000000001d */
[----:B------:R-:W3:Y:S01]  /*0550*/  LDG.E R29, desc[UR8][R4.64+0x1c] ;  /* 0x00001c08041d7981 */ /* 0x000ee2000c1e1900 */
[----:B------:R-:W-:-:S03]  /*0560*/  IADD3 R26, P0, PT, R14, UR10, RZ ;  /* 0x0000000a0e1a7c10 */ /* 0x000fc6000ff1e0ff */
[----:B------:R-:W2:Y:S01]  /*0570*/  LDG.E R14, desc[UR8][R14.64] ;  /* 0x000000080e0e7981 */ /* 0x000ea2000c1e1900 */
[----:B----4-:R-:W-:Y:S01]  /*0580*/  FFMA R24, R17, R0, R24 ;  /* 0x0000000011187223 */ /* 0x010fe20000000018 */
[----:B------:R-:W-:Y:S02]  /*0590*/  IADD3.X R27, PT, PT, R15, UR11, RZ, P0, !PT ;  /* 0x0000000b0f1b7c10 */ /* 0x000fe400087fe4ff */
[----:B0-----:R-:W-:-:S03]  /*05a0*/  IADD3 R6, P0, PT, R26, UR10, RZ ;  /* 0x0000000a1a067c10 */ /* 0x001fc6000ff1e0ff */
[----:B------:R-:W4:Y:S01]  /*05b0*/  LDG.E R0, desc[UR8][R26.64] ;  /* 0x000000081a007981 */ /* 0x000f22000c1e1900 */
[----:B-----5:R-:W-:Y:S01]  /*05c0*/  FFMA R24, R19, R16, R24 ;  /* 0x0000001013187223 */ /* 0x020fe20000000018 */
[----:B------:R-:W-:Y:S02]  /*05d0*/  IADD3.X R7, PT, PT, R27, UR11, RZ, P0, !PT ;  /* 0x0000000b1b077c10 */ /* 0x000fe400087fe4ff */
[----:B------:R-:W5:Y:S01]  /*05e0*/  LDG.E R15, desc[UR8][R4.64+0x2c] ;  /* 0x00002c08040f7981 */ /* 0x000f62000c1e1900 */
[----:B------:R-:W-:-:S03]  /*05f0*/  IADD3 R16, P0, PT, R6, UR10, RZ ;  /* 0x0000000a06107c10 */ /* 0x000fc6000ff1e0ff */
[----:B------:R-:W4:Y:S01]  /*0600*/  LDG.E R6, desc[UR8][R6.64] ;  /* 0x0000000806067981 */ /* 0x000f22000c1e1900 */
[----:B------:R-:W-:Y:S01]  /*0610*/  FFMA R18, R21, R18, R24 ;  /* 0x0000001215127223 */ /* 0x000fe20000000018 */
[----:B------:R-:W-:Y:S02]  /*0620*/  IADD3.X R17, PT, PT, R7, UR11, RZ, P0, !PT ;  /* 0x0000000b07117c10 */ /* 0x000fe400087fe4ff */
[----:B------:R-:W4:Y:S01]  /*0630*/  LDG.E R21, desc[UR8][R4.64+0x34] ;  /* 0x0000340804157981 */ /* 0x000f22000c1e1900 */
[----:B------:R-:W-:-:S03]  /*0640*/  FFMA R20, R23, R20, R18 ;  /* 0x0000001417147223 */ /* 0x000fc60000000012 */
[----:B------:R-:W4:Y:S01]  /*0650*/  LDG.E R23, desc[UR8][R4.64+0x30] ;  /* 0x0000300804177981 */ /* 0x000f22000c1e1900 */
[----:B------:R-:W-:-:S03]  /*0660*/  IADD3 R18, P0, PT, R16, UR10, RZ ;  /* 0x0000000a10127c10 */ /* 0x000fc6000ff1e0ff */
[----:B------:R-:W4:Y:S01]  /*0670*/  LDG.E R16, desc[UR8][R16.64] ;  /* 0x0000000810107981 */ /* 0x000f22000c1e1900 */
[----:B------:R-:W-:Y:S01]  /*0680*/  IADD3.X R19, PT, PT, R17, UR11, RZ, P0, !PT ;  /* 0x0000000b11137c10 */ /* 0x000fe200087fe4ff */
[----:B------:R-:W-:Y:S02]  /*0690*/  FFMA R22, R25, R22, R20 ;  /* 0x0000001619167223 */ /* 0x000fe40000000014 */
[----:B------:R-:W4:Y:S04]  /*06a0*/  LDG.E R25, desc[UR8][R4.64+0x38] ;  /* 0x0000380804197981 */ /* 0x000f28000c1e1900 */
[----:B------:R-:W4:Y:S04]  /*06b0*/  LDG.E R27, desc[UR8][R18.64] ;  /* 0x00000008121b7981 */ /* 0x000f28000c1e1900 */
[----:B------:R0:W4:Y:S01]  /*06c0*/  LDG.E R20, desc[UR8][R4.64+0x3c] ;  /* 0x00003c0804147981 */ /* 0x000122000c1e1900 */
[----:B------:R-:W-:-:S04]  /*06d0*/  UIADD3 UR4, UPT, UPT, UR4, 0x10, URZ ;  /* 0x0000001004047890 */ /* 0x000fc8000fffe0ff */
[----:B------:R-:W-:Y:S01]  /*06e0*/  UISETP.NE.AND UP0, UPT, UR4, URZ, UPT ;  /* 0x000000ff0400728c */ /* 0x000fe2000bf05270 */
[----:B0-----:R-:W-:-:S05]  /*06f0*/  IADD3 R4, P0, PT, R4, 0x40, RZ ;  /* 0x0000004004047810 */ /* 0x001fca0007f1e0ff */
[----:B------:R-:W-:Y:S02]  /*0700*/  IMAD.X R5, RZ, RZ, R5, P0 ;  /* 0x000000ffff057224 */ /* 0x000fe400000e0605 */
[----:B---3--:R-:W-:-:S04]  /*0710*/  FFMA R10, R29, R10, R22 ;  /* 0x0000000a1d0a7223 */ /* 0x008fc80000000016 */
[----:B------:R-:W-:-:S04]  /*0720*/  FFMA R10, R11, R12, R10 ;  /* 0x0000000c0b0a7223 */ /* 0x000fc8000000000a */
[----:B--2---:R-:W-:-:S04]  /*0730*/  FFMA R10, R13, R28, R10 ;  /* 0x0000001c0d0a7223 */ /* 0x004fc8000000000a */
[----:B------:R-:W-:-:S04]  /*0740*/  FFMA R8, R9, R8, R10 ;  /* 0x0000000809087223 */ /* 0x000fc8000000000a */
[----:B-----5:R-:W-:-:S04]  /*0750*/  FFMA R8, R15, R14, R8 ;  /* 0x0000000e0f087223 */ /* 0x020fc80000000008 */
[----:B----4-:R-:W-:-:S04]  /*0760*/  FFMA R0, R23, R0, R8 ;  /* 0x0000000017007223 */ /* 0x010fc80000000008 */
[----:B------:R-:W-:Y:S01]  /*0770*/  FFMA R6, R21, R6, R0 ;  /* 0x0000000615067223 */ /* 0x000fe20000000000 */
[----:B------:R-:W-:-:S03]  /*0780*/  IADD3 R0, P1, PT, R18, UR10, RZ ;  /* 0x0000000a12007c10 */ /* 0x000fc6000ff3e0ff */
[----:B------:R-:W-:Y:S01]  /*0790*/  FFMA R25, R25, R16, R6 ;  /* 0x0000001019197223 */ /* 0x000fe20000000006 */
[----:B------:R-:W-:-:S03]  /*07a0*/  IADD3.X R11, PT, PT, R19, UR11, RZ, P1, !PT ;  /* 0x0000000b130b7c10 */ /* 0x000fc60008ffe4ff */
[----:B------:R-:W-:Y:S01]  /*07b0*/  FFMA R29, R20, R27, R25 ;  /* 0x0000001b141d7223 */ /* 0x000fe20000000019 */
[----:B------:R-:W-:Y:S06]  /*07c0*/  BRA.U UP0, `(.L_x_24) ;  /* 0xfffffff900a87547 */ /* 0x000fec000b83ffff */
.L_x_23:
[----:B------:R-:W-:-:S09]  /*07d0*/  UISETP.NE.AND UP0, UPT, UR6, URZ, UPT ;  /* 0x000000ff0600728c */ /* 0x000fd2000bf05270 */
[----:B------:R-:W-:Y:S05]  /*07e0*/  BRA.U !UP0, `(.L_x_22) ;  /* 0x0000000508807547 */ /* 0x000fea000b800000 */
[----:B------:R-:W-:Y:S02]  /*07f0*/  UISETP.GE.U32.AND UP0, UPT, UR6, 0x8, UPT ;  /* 0x000000080600788c */ /* 0x000fe4000bf06070 */
[----:B------:R-:W-:-:S04]  /*0800*/  ULOP3.LUT UR7, UR5, 0x7, URZ, 0xc0, !UPT ;  /* 0x0000000705077892 */ /* 0x000fc8000f8ec0ff */
[----:B------:R-:W-:-:S03]  /*0810*/  UISETP.NE.AND UP1, UPT, UR7, URZ, UPT ;  /* 0x000000ff0700728c */ /* 0x000fc6000bf25270 */
[----:B------:R-:W-:Y:S08]  /*0820*/  BRA.U !UP0, `(.L_x_25) ;  /* 0x0000000108b87547 */ /* 0x000ff0000b800000 */
[----:B------:R-:W0:Y:S01]  /*0830*/  LDCU.64 UR10, c[0x0][0x3b0] ;  /* 0x00007600ff0a77ac */ /* 0x000e220008000a00 */
[----:B------:R-:W-:Y:S01]  /*0840*/  IMAD.MOV.U32 R10, RZ, RZ, R0 ;  /* 0x000000ffff0a7224 */ /* 0x000fe200078e0000 */
[----:B------:R-:W2:Y:S04]  /*0850*/  LDG.E R14, desc[UR8][R4.64] ;  /* 0x00000008040e7981 */ /* 0x000ea8000c1e1900 */
[----:B------:R-:W3:Y:S04]  /*0860*/  LDG.E R15, desc[UR8][R4.64+0x4] ;  /* 0x00000408040f7981 */ /* 0x000ee8000c1e1900 */
[----:B------:R-:W4:Y:S04]  /*0870*/  LDG.E R18, desc[UR8][R4.64+0x8] ;  /* 0x0000080804127981 */ /* 0x000f28000c1e1900 */
[----:B------:R-:W5:Y:S01]  /*0880*/  LDG.E R19, desc[UR8][R4.64+0xc] ;  /* 0x00000c0804137981 */ /* 0x000f62000c1e1900 */
[----:B0-----:R-:W-:-:S03]  /*0890*/  IADD3 R8, P0, PT, R0, UR10, RZ ;  /* 0x0000000a00087c10 */ /* 0x001fc6000ff1e0ff */
[----:B------:R-:W5:Y:S01]  /*08a0*/  LDG.E R21, desc[UR8][R4.64+0x10] ;  /* 0x0000100804157981 */ /* 0x000f62000c1e1900 */
[----:B------:R-:W-:-:S03]  /*08b0*/  IADD3.X R9, PT, PT, R11, UR11, RZ, P0, !PT ;  /* 0x0000000b0b097c10 */ /* 0x000fc600087fe4ff */
[----:B------:R-:W2:Y:S01]  /*08c0*/  LDG.E R0, desc[UR8][R10.64] ;  /* 0x000000080a007981 */ /* 0x000ea2000c1e1900 */
[----:B------:R-:W-:-:S03]  /*08d0*/  IADD3 R22, P0, PT, R8, UR10, RZ ;  /* 0x0000000a08167c10 */ /* 0x000fc6000ff1e0ff */
[----:B------:R0:W3:Y:S01]  /*08e0*/  LDG.E R12, desc[UR8][R8.64] ;  /* 0x00000008080c7981 */ /* 0x0000e2000c1e1900 */
[----:B------:R-:W-:Y:S02]  /*08f0*/  IADD3.X R23, PT, PT, R9, UR11, RZ, P0, !PT ;  /* 0x0000000b09177c10 */ /* 0x000fe400087fe4ff */
[----:B------:R-:W-:Y:S01]  /*0900*/  IADD3 R26, P0, PT, R22, UR10, RZ ;  /* 0x0000000a161a7c10 */ /* 0x000fe2000ff1e0ff */
[----:B------:R-:W5:Y:S03]  /*0910*/  LDG.E R24, desc[UR8][R4.64+0x14] ;  /* 0x0000140804187981 */ /* 0x000f66000c1e1900 */
[----:B------:R-:W-:Y:S01]  /*0920*/  IADD3.X R27, PT, PT, R23, UR11, RZ, P0, !PT ;  /* 0x0000000b171b7c10 */ /* 0x000fe200087fe4ff */
[----:B------:R-:W4:Y:S01]  /*0930*/  LDG.E R13, desc[UR8][R22.64] ;  /* 0x00000008160d7981 */ /* 0x000f22000c1e1900 */
[----:B------:R-:W-:-:S03]  /*0940*/  IADD3 R16, P0, PT, R26, UR10, RZ ;  /* 0x0000000a1a107c10 */ /* 0x000fc6000ff1e0ff */
[----:B------:R-:W5:Y:S01]  /*0950*/  LDG.E R20, desc[UR8][R26.64] ;  /* 0x000000081a147981 */ /* 0x000f62000c1e1900 */
[----:B------:R-:W-:Y:S02]  /*0960*/  IADD3.X R17, PT, PT, R27, UR11, RZ, P0, !PT ;  /* 0x0000000b1b117c10 */ /* 0x000fe400087fe4ff */
[----:B------:R-:W-:Y:S01]  /*0970*/  IADD3 R6, P0, PT, R16, UR10, RZ ;  /* 0x0000000a10067c10 */ /* 0x000fe2000ff1e0ff */
[----:B------:R-:W5:Y:S03]  /*0980*/  LDG.E R25, desc[UR8][R4.64+0x18] ;  /* 0x0000180804197981 */ /* 0x000f66000c1e1900 */
[----:B------:R-:W-:Y:S01]  /*0990*/  IADD3.X R7, PT, PT, R17, UR11, RZ, P0, !PT ;  /* 0x0000000b11077c10 */ /* 0x000fe200087fe4ff */
[----:B------:R-:W5:Y:S01]  /*09a0*/  LDG.E R16, desc[UR8][R16.64] ;  /* 0x0000000810107981 */ /* 0x000f62000c1e1900 */
[----:B0-----:R-:W-:-:S03]  /*09b0*/  IADD3 R8, P0, PT, R6, UR10, RZ ;  /* 0x0000000a06087c10 */ /* 0x001fc6000ff1e0ff */
[----:B------:R-:W5:Y:S01]  /*09c0*/  LDG.E R22, desc[UR8][R4.64+0x1c] ;  /* 0x00001c0804167981 */ /* 0x000f62000c1e1900 */
[----:B------:R-:W-:Y:S02]  /*09d0*/  IADD3.X R9, PT, PT, R7, UR11, RZ, P0, !PT ;  /* 0x0000000b07097c10 */ /* 0x000fe400087fe4ff */
[----:B------:R-:W-:Y:S01]  /*09e0*/  IADD3 R10, P0, PT, R8, UR10, RZ ;  /* 0x0000000a080a7c10 */ /* 0x000fe2000ff1e0ff */
[----:B------:R0:W5:Y:S03]  /*09f0*/  LDG.E R7, desc[UR8][R6.64] ;  /* 0x0000000806077981 */ /* 0x000166000c1e1900 */
[----:B------:R-:W-:Y:S01]  /*0a00*/  IADD3.X R11, PT, PT, R9, UR11, RZ, P0, !PT ;  /* 0x0000000b090b7c10 */ /* 0x000fe200087fe4ff */
[----:B------:R-:W5:Y:S04]  /*0a10*/  LDG.E R8, desc[UR8][R8.64] ;  /* 0x0000000808087981 */ /* 0x000f68000c1e1900 */
[----:B------:R1:W5:Y:S01]  /*0a20*/  LDG.E R23, desc[UR8][R10.64] ;  /* 0x000000080a177981 */ /* 0x000362000c1e1900 */
[----:B0-----:R-:W-:-:S05]  /*0a30*/  IADD3 R6, P1, PT, R4, 0x20, RZ ;  /* 0x0000002004067810 */ /* 0x001fca0007f3e0ff */
[----:B------:R-:W-:Y:S02]  /*0a40*/  IMAD.MOV.U32 R4, RZ, RZ, R6 ;  /* 0x000000ffff047224 */ /* 0x000fe400078e0006 */
[----:B--2---:R-:W-:-:S04]  /*0a50*/  FFMA R0, R14, R0, R29 ;  /* 0x000000000e007223 */ /* 0x004fc8000000001d */
[----:B---3--:R-:W-:-:S04]  /*0a60*/  FFMA R15, R15, R12, R0 ;  /* 0x0000000c0f0f7223 */ /* 0x008fc80000000000 */
[----:B----4-:R-:W-:-:S04]  /*0a70*/  FFMA R18, R18, R13, R15 ;  /* 0x0000000d12127223 */ /* 0x010fc8000000000f */
[----:B-----5:R-:W-:-:S04]  /*0a80*/  FFMA R18, R19, R20, R18 ;  /* 0x0000001413127223 */ /* 0x020fc80000000012 */
[----:B------:R-:W-:Y:S01]  /*0a90*/  FFMA R21, R21, R16, R18 ;  /* 0x0000001015157223 */ /* 0x000fe20000000012 */
[----:B------:R-:W-:-:S03]  /*0aa0*/  IADD3 R0, P0, PT, R10, UR10, RZ ;  /* 0x0000000a0a007c10 */ /* 0x000fc6000ff1e0ff */
[----:B------:R-:W-:Y:S01]  /*0ab0*/  FFMA R24, R24, R7, R21 ;  /* 0x0000000718187223 */ /* 0x000fe20000000015 */
[----:B------:R-:W-:-:S03]  /*0ac0*/  IMAD.X R7, RZ, RZ, R5, P1 ;  /* 0x000000ffff077224 */ /* 0x000fc600008e0605 */
[----:B------:R-:W-:Y:S01]  /*0ad0*/  FFMA R25, R25, R8, R24 ;  /* 0x0000000819197223 */ /* 0x000fe20000000018 */
[----:B-1----:R-:W-:Y:S01]  /*0ae0*/  IADD3.X R11, PT, PT, R11, UR11, RZ, P0, !PT ;  /* 0x0000000b0b0b7c10 */ /* 0x002fe200087fe4ff */
[----:B------:R-:W-:Y:S02]  /*0af0*/  IMAD.MOV.U32 R5, RZ, RZ, R7 ;  /* 0x000000ffff057224 */ /* 0x000fe400078e0007 */
[----:B------:R-:W-:-:S07]  /*0b00*/  FFMA R29, R22, R23, R25 ;  /* 0x00000017161d7223 */ /* 0x000fce0000000019 */
.L_x_25:
        /* <DEDUP_REMOVED lines=10> */
[----:B------:R1:W5:Y:S01]  /*0bb0*/  LDG.E R17, desc[UR8][R4.64+0xc] ;  /* 0x00000c0804117981 */ /* 0x000362000c1e1900 */
[----:B0-----:R-:W-:-:S03]  /*0bc0*/  IADD3 R8, P0, PT, R0, UR6, RZ ;  /* 0x0000000600087c10 */ /* 0x001fc6000ff1e0ff */
[----:B------:R-:W4:Y:S01]  /*0bd0*/  LDG.E R0, desc[UR8][R4.64] ;  /* 0x0000000804007981 */ /* 0x000f22000c1e1900 */
[----:B------:R-:W-:Y:S02]  /*0be0*/  IADD3.X R9, PT, PT, R11, UR7, RZ, P0, !PT ;  /* 0x000000070b097c10 */ /* 0x000fe400087fe4ff */
[----:B------:R-:W-:-:S03]  /*0bf0*/  IADD3 R12, P0, PT, R8, UR6, RZ ;  /* 0x00000006080c7c10 */ /* 0x000fc6000ff1e0ff */
[----:B------:R-:W2:Y:S01]  /*0c00*/  LDG.E R8, desc[UR8][R8.64] ;  /* 0x0000000808087981 */ /* 0x000ea2000c1e1900 */
[----:B------:R-:W-:Y:S02]  /*0c10*/  IADD3.X R13, PT, PT, R9, UR7, RZ, P0, !PT ;  /* 0x00000007090d7c10 */ /* 0x000fe400087fe4ff */
[----:B------:R-:W-:-:S03]  /*0c20*/  IADD3 R6, P0, PT, R12, UR6, RZ ;  /* 0x000000060c067c10 */ /* 0x000fc6000ff1e0ff */
[----:B------:R-:W3:Y:S01]  /*0c30*/  LDG.E R12, desc[UR8][R12.64] ;  /* 0x000000080c0c7981 */ /* 0x000ee2000c1e1900 */
[----:B------:R-:W-:-:S05]  /*0c40*/  IADD3.X R7, PT, PT, R13, UR7, RZ, P0, !PT ;  /* 0x000000070d077c10 */ /* 0x000fca00087fe4ff */
[----:B------:R-:W5:Y:S01]  /*0c50*/  LDG.E R16, desc[UR8][R6.64] ;  /* 0x0000000806107981 */ /* 0x000f62000c1e1900 */
[----:B----4-:R-:W-:Y:S01]  /*0c60*/  FFMA R0, R0, R10, R29 ;  /* 0x0000000a00007223 */ /* 0x010fe2000000001d */
[----:B------:R-:W-:-:S03]  /*0c70*/  IADD3 R10, P0, PT, R4, 0x10, RZ ;  /* 0x00000010040a7810 */ /* 0x000fc60007f1e0ff */
[----:B--2---:R-:W-:Y:S01]  /*0c80*/  FFMA R15, R15, R8, R0 ;  /* 0x000000080f0f7223 */ /* 0x004fe20000000000 */
[----:B------:R-:W-:Y:S01]  /*0c90*/  IADD3 R0, P1, PT, R6, UR6, RZ ;  /* 0x0000000606007c10 */ /* 0x000fe2000ff3e0ff */
[----:B------:R-:W-:Y:S02]  /*0ca0*/  IMAD.X R9, RZ, RZ, R5, P0 ;  /* 0x000000ffff097224 */ /* 0x000fe400000e0605 */
[----:B---3--:R-:W-:Y:S01]  /*0cb0*/  FFMA R14, R14, R12, R15 ;  /* 0x0000000c0e0e7223 */ /* 0x008fe2000000000f */
[----:B------:R-:W-:Y:S01]  /*0cc0*/  IADD3.X R11, PT, PT, R7, UR7, RZ, P1, !PT ;  /* 0x00000007070b7c10 */ /* 0x000fe20008ffe4ff */
[----:B-1----:R-:W-:Y:S02]  /*0cd0*/  IMAD.MOV.U32 R4, RZ, RZ, R10 ;  /* 0x000000ffff047224 */ /* 0x002fe400078e000a */
[----:B------:R-:W-:Y:S02]  /*0ce0*/  IMAD.MOV.U32 R5, RZ, RZ, R9 ;  /* 0x000000ffff057224 */ /* 0x000fe400078e0009 */
[----:B-----5:R-:W-:-:S07]  /*0cf0*/  FFMA R29, R17, R16, R14 ;  /* 0x00000010111d7223 */ /* 0x020fce000000000e */
.L_x_26:
[----:B------:R-:W-:Y:S05]  /*0d00*/  BRA.U !UP1, `(.L_x_22) ;  /* 0x0000000109387547 */ /* 0x000fea000b800000 */
[----:B------:R-:W0:Y:S01]  /*0d10*/  LDCU.64 UR6, c[0x0][0x3b0] ;  /* 0x00007600ff0677ac */ /* 0x000e220008000a00 */
[----:B------:R-:W-:-:S12]  /*0d20*/  UIADD3 UR4, UPT, UPT, -UR4, URZ, URZ ;  /* 0x000000ff04047290 */ /* 0x000fd8000fffe1ff */
.L_x_27:
[----:B------:R-:W-:Y:S01]  /*0d30*/  IMAD.MOV.U32 R6, RZ, RZ, R0 ;  /* 0x000000ffff067224 */ /* 0x000fe200078e0000 */
[----:B------:R1:W2:Y:S01]  /*0d40*/  LDG.E R8, desc[UR8][R4.64] ;  /* 0x0000000804087981 */ /* 0x0002a2000c1e1900 */
[----:B------:R-:W-:-:S05]  /*0d50*/  IMAD.MOV.U32 R7, RZ, RZ, R11 ;  /* 0x000000ffff077224 */ /* 0x000fca00078e000b */
[----:B------:R-:W2:Y:S01]  /*0d60*/  LDG.E R6, desc[UR8][R6.64] ;  /* 0x0000000806067981 */ /* 0x000ea2000c1e1900 */
[----:B------:R-:W-:-:S04]  /*0d70*/  UIADD3 UR4, UPT, UPT, UR4, 0x1, URZ ;  /* 0x0000000104047890 */ /* 0x000fc8000fffe0ff */
[----:B------:R-:W-:Y:S01]  /*0d80*/  UISETP.NE.AND UP0, UPT, UR4, URZ, UPT ;  /* 0x000000ff0400728c */ /* 0x000fe2000bf05270 */
[----:B-1----:R-:W-:Y:S02]  /*0d90*/  IADD3 R4, P0, PT, R4, 0x4, RZ ;  /* 0x0000000404047810 */ /* 0x002fe40007f1e0ff */
[----:B0-----:R-:W-:-:S03]  /*0da0*/  IADD3 R0, P1, PT, R0, UR6, RZ ;  /* 0x0000000600007c10 */ /* 0x001fc6000ff3e0ff */
[----:B------:R-:W-:Y:S01]  /*0db0*/  IMAD.X R5, RZ, RZ, R5, P0 ;  /* 0x000000ffff057224 */ /* 0x000fe200000e0605 */
[----:B------:R-:W-:Y:S01]  /*0dc0*/  IADD3.X R11, PT, PT, R11, UR7, RZ, P1, !PT ;  /* 0x000000070b0b7c10 */ /* 0x000fe20008ffe4ff */
[----:B--2---:R-:W-:Y:S01]  /*0dd0*/  FFMA R29, R8, R6, R29 ;  /* 0x00000006081d7223 */ /* 0x004fe2000000001d */
[----:B------:R-:W-:Y:S07]  /*0de0*/  BRA.U UP0, `(.L_x_27) ;  /* 0xfffffffd00d07547 */ /* 0x000fee000b83ffff */
.L_x_22:
[----:B------:R-:W-:Y:S01]  /*0df0*/  STG.E desc[UR8][R2.64], R29 ;  /* 0x0000001d02007986 */ /* 0x000fe2000c101908 */
[----:B------:R-:W-:Y:S05]  /*0e00*/  EXIT ;  /* 0x000000000000794d */ /* 0x000fea0003800000 */
.L_x_28:
        /* <DEDUP_REMOVED lines=15> */
.L_x_39:


//--------------------- .text._Z7matMul1PfS_S_jjjmmm --------------------------
	.section	.text._Z7matMul1PfS_S_jjjmmm,"ax",@progbits
	.align	128
        .global         _Z7matMul1PfS_S_jjjmmm
        .type           _Z7matMul1PfS_S_jjjmmm,@function
        .size           _Z7matMul1PfS_S_jjjmmm,(.L_x_40 - _Z7matMul1PfS_S_jjjmmm)
        .other          _Z7matMul1PfS_S_jjjmmm,@"STO_CUDA_ENTRY STV_DEFAULT"
_Z7matMul1PfS_S_jjjmmm:
.text._Z7matMul1PfS_S_jjjmmm:
        /* <DEDUP_REMOVED lines=14> */
[----:B------:R-:W0:Y:S01]  /*00e0*/  LDCU UR4, c[0x0][0x39c] ;  /* 0x00007380ff0477ac */ /* 0x000e220008000800 */
[----:B------:R-:W1:Y:S01]  /*00f0*/  LDC.64 R18, c[0x0][0x390] ;  /* 0x0000e400ff127b82 */ /* 0x000e620000000a00 */
[----:B------:R-:W-:Y:S01]  /*0100*/  HFMA2 R7, -RZ, RZ, 0, 0 ;  /* 0x00000000ff077431 */ /* 0x000fe200000001ff */
[----:B------:R-:W2:Y:S01]  /*0110*/  LDCU.64 UR6, c[0x0][0x3a8] ;  /* 0x00007500ff0677ac */ /* 0x000ea20008000a00 */
[----:B------:R-:W1:Y:S01]  /*0120*/  LDCU.64 UR10, c[0x0][0x3b8] ;  /* 0x00007700ff0a77ac */ /* 0x000e620008000a00 */
[----:B------:R-:W3:Y:S01]  /*0130*/  LDCU.64 UR8, c[0x0][0x358] ;  /* 0x00006b00ff0877ac */ /* 0x000ee20008000a00 */
[----:B0-----:R-:W-:Y:S01]  /*0140*/  UISETP.NE.AND UP0, UPT, UR4, URZ, UPT ;  /* 0x000000ff0400728c */ /* 0x001fe2000bf05270 */
[----:B--2---:R-:W-:-:S04]  /*0150*/  IMAD.WIDE.U32 R20, R15, UR6, RZ ;  /* 0x000000060f147c25 */ /* 0x004fc8000f8e00ff */
[----:B-1----:R-:W-:-:S04]  /*0160*/  IMAD.WIDE.U32 R18, R15, UR10, R18 ;  /* 0x0000000a0f127c25 */ /* 0x002fc8000f8e0012 */
[C---:B------:R-:W-:Y:S02]  /*0170*/  IMAD R17, R15.reuse, UR7, R21 ;  /* 0x000000070f117c24 */ /* 0x040fe4000f8e0215 */
[----:B------:R-:W-:Y:S01]  /*0180*/  IMAD R15, R15, UR11, R19 ;  /* 0x0000000b0f0f7c24 */ /* 0x000fe2000f8e0213 */
[----:B---3--:R-:W-:Y:S06]  /*0190*/  BRA.U !UP0, `(.L_x_29) ;  /* 0x0000000d08887547 */ /* 0x008fec000b800000 */
[----:B------:R-:W0:Y:S01]  /*01a0*/  LDC.64 R10, c[0x0][0x388] ;  /* 0x0000e200ff0a7b82 */ /* 0x000e220000000a00 */
[----:B------:R-:W1:Y:S01]  /*01b0*/  LDCU.64 UR10, c[0x0][0x380] ;  /* 0x00007000ff0a77ac */ /* 0x000e620008000a00 */
[----:B------:R-:W-:Y:S02]  /*01c0*/  MOV R7, RZ ;  /* 0x000000ff00077202 */ /* 0x000fe40000000f00 */
[----:B------:R-:W-:Y:S01]  /*01d0*/  MOV R2, RZ ;  /* 0x000000ff00027202 */ /* 0x000fe20000000f00 */
[----:B------:R-:W-:Y:S02]  /*01e0*/  UISETP.GE.U32.AND UP1, UPT, UR4, 0x10, UPT ;  /* 0x000000100400788c */ /* 0x000fe4000bf26070 */
[----:B------:R-:W-:-:S04]  /*01f0*/  ULOP3.LUT UR5, UR4, 0xf, URZ, 0xc0, !UPT ;  /* 0x0000000f04057892 */ /* 0x000fc8000f8ec0ff */
[----:B------:R-:W-:Y:S01]  /*0200*/  UISETP.NE.AND UP0, UPT, UR5, URZ, UPT ;  /* 0x000000ff0500728c */ /* 0x000fe2000bf05270 */
[----:B-1----:R-:W-:-:S04]  /*0210*/  IADD3 R12, P0, PT, R20, UR10, RZ ;  /* 0x0000000a140c7c10 */ /* 0x002fc8000ff1e0ff */
[----:B------:R-:W-:Y:S01]  /*0220*/  IADD3.X R13, PT, PT, R17, UR11, RZ, P0, !PT ;  /* 0x0000000b110d7c10 */ /* 0x000fe200087fe4ff */
[----:B0-----:R-:W-:Y:S01]  /*0230*/  IMAD.WIDE.U32 R10, R0, 0x4, R10 ;  /* 0x00000004000a7825 */ /* 0x001fe200078e000a */
[----:B------:R-:W-:Y:S07]  /*0240*/  BRA.U !UP1, `(.L_x_30) ;  /* 0x00000005098c7547 */ /* 0x000fee000b800000 */
[----:B------:R-:W0:Y:S01]  /*0250*/  LDC.64 R8, c[0x0][0x3b0] ;  /* 0x0000ec00ff087b82 */ /* 0x000e220000000a00 */
[----:B------:R-:W-:Y:S01]  /*0260*/  ULOP3.LUT UR6, UR4, 0xfffffff0, URZ, 0xc0, !UPT ;  /* 0xfffffff004067892 */ /* 0x000fe2000f8ec0ff */
[----:B------:R-:W-:Y:S02]  /*0270*/  IADD3 R24, P0, PT, R12, 0x20, RZ ;  /* 0x000000200c187810 */ /* 0x000fe40007f1e0ff */
[----:B------:R-:W-:Y:S01]  /*0280*/  MOV R7, RZ ;  /* 0x000000ff00077202 */ /* 0x000fe20000000f00 */
[----:B------:R-:W-:Y:S01]  /*0290*/  UIADD3 UR7, UPT, UPT, -UR6, URZ, URZ ;  /* 0x000000ff06077290 */ /* 0x000fe2000fffe1ff */
[----:B------:R-:W-:Y:S01]  /*02a0*/  MOV R5, R10 ;  /* 0x0000000a00057202 */ /* 0x000fe20000000f00 */
[----:B------:R-:W-:Y:S01]  /*02b0*/  IMAD.X R25, RZ, RZ, R13, P0 ;  /* 0x000000ffff197224 */ /* 0x000fe200000e060d */
[----:B------:R-:W-:Y:S02]  /*02c0*/  MOV R3, R11 ;  /* 0x0000000b00037202 */ /* 0x000fe40000000f00 */
[----:B------:R-:W-:-:S02]  /*02d0*/  MOV R2, UR6 ;  /* 0x0000000600027c02 */ /* 0x000fc40008000f00 */
[----:B0-----:R-:W-:-:S07]  /*02e0*/  SHF.L.U64.HI R6, R8, 0x4, R9 ;  /* 0x0000000408067819 */ /* 0x001fce0000010209 */
.L_x_31:
[----:B------:R-:W-:Y:S02]  /*02f0*/  MOV R26, R5 ;  /* 0x00000005001a7202 */ /* 0x000fe40000000f00 */
[----:B------:R-:W-:Y:S02]  /*0300*/  MOV R22, R24 ;  /* 0x0000001800167202 */ /* 0x000fe40000000f00 */
[----:B------:R-:W-:Y:S02]  /*0310*/  MOV R23, R25 ;  /* 0x0000001900177202 */ /* 0x000fe40000000f00 */
[----:B------:R-:W-:-:S03]  /*0320*/  MOV R27, R3 ;  /* 0x00000003001b7202 */ /* 0x000fc60000000f00 */
[----:B------:R-:W2:Y:S04]  /*0330*/  LDG.E R24, desc[UR8][R22.64+-0x20] ;  /* 0xffffe00816187981 */ /* 0x000ea8000c1e1900 */
[----:B------:R-:W2:Y:S01]  /*0340*/  LDG.E R26, desc[UR8][R26.64] ;  /* 0x000000081a1a7981 */ /* 0x000ea2000c1e1900 */
[----:B------:R-:W-:-:S03]  /*0350*/  IADD3 R28, P0, PT, R5, R8, RZ ;  /* 0x00000008051c7210 */ /* 0x000fc60007f1e0ff */
[----:B------:R-:W3:Y:S02]  /*0360*/  LDG.E R25, desc[UR8][R22.64+-0x1c] ;  /* 0xffffe40816197981 */ /* 0x000ee4000c1e1900 */
[----:B------:R-:W-:-:S05]  /*0370*/  IMAD.X R29, R3, 0x1, R9, P0 ;  /* 0x00000001031d7824 */ /* 0x000fca00000e0609 */
[----:B------:R0:W3:Y:S02]  /*0380*/  LDG.E R4, desc[UR8][R28.64] ;  /* 0x000000081c047981 */ /* 0x0000e4000c1e1900 */
[----:B0-----:R-:W-:-:S04]  /*0390*/  IADD3 R28, P0, PT, R28, R8, RZ ;  /* 0x000000081c1c7210 */ /* 0x001fc80007f1e0ff */
[----:B------:R-:W-:Y:S01]  /*03a0*/  IADD3.X R29, PT, PT, R29, R9, RZ, P0, !PT ;  /* 0x000000091d1d7210 */ /* 0x000fe200007fe4ff */
[----:B--2---:R-:W-:-:S04]  /*03b0*/  FFMA R26, R24, R26, R7 ;  /* 0x0000001a181a7223 */ /* 0x004fc80000000007 */
[----:B------:R0:W2:Y:S04]  /*03c0*/  LDG.E R24, desc[UR8][R28.64] ;  /* 0x000000081c187981 */ /* 0x0000a8000c1e1900 */
[----:B------:R-:W2:Y:S01]  /*03d0*/  LDG.E R7, desc[UR8][R22.64+-0x18] ;  /* 0xffffe80816077981 */ /* 0x000ea2000c1e1900 */
[----:B0-----:R-:W-:-:S04]  /*03e0*/  IADD3 R28, P0, PT, R28, R8, RZ ;  /* 0x000000081c1c7210 */ /* 0x001fc80007f1e0ff */
[----:B------:R-:W-:Y:S01]  /*03f0*/  IADD3.X R29, PT, PT, R29, R9, RZ, P0, !PT ;  /* 0x000000091d1d7210 */ /* 0x000fe200007fe4ff */
[----:B---3--:R-:W-:Y:S02]  /*0400*/  FFMA R4, R25, R4, R26 ;  /* 0x0000000419047223 */ /* 0x008fe4000000001a */
[----:B------:R-:W3:Y:S04]  /*0410*/  LDG.E R25, desc[UR8][R22.64+-0x14] ;  /* 0xffffec0816197981 */ /* 0x000ee8000c1e1900 */
        /* <DEDUP_REMOVED lines=16> */
[----:B0-----:R-:W-:-:S05]  /*0520*/  IADD3 R28, P0, PT, R28, R8, RZ ;  /* 0x000000081c1c7210 */ /* 0x001fca0007f1e0ff */
[----:B------:R-:W-:Y:S02]  /*0530*/  IMAD.X R29, R29, 0x1, R9, P0 ;  /* 0x000000011d1d7824 */ /* 0x000fe400000e0609 */
        /* <DEDUP_REMOVED lines=20> */
[----:B---3--:R-:W-:Y:S01]  /*0680*/  FFMA R26, R25, R26, R24 ;  /* 0x0000001a191a7223 */ /* 0x008fe20000000018 */
[----:B------:R-:W-:-:S03]  /*0690*/  IADD3 R24, P0, PT, R28, R8, RZ ;  /* 0x000000081c187210 */ /* 0x000fc60007f1e0ff */
[----:B------:R-:W3:Y:S01]  /*06a0*/  LDG.E R27, desc[UR8][R28.64] ;  /* 0x000000081c1b7981 */ /* 0x000ee2000c1e1900 */
[----:B------:R-:W-:-:S03]  /*06b0*/  IADD3.X R25, PT, PT, R29, R9, RZ, P0, !PT ;  /* 0x000000091d197210 */ /* 0x000fc600007fe4ff */
[----:B------:R-:W3:Y:S01]  /*06c0*/  LDG.E R28, desc[UR8][R22.64+0xc] ;  /* 0x00000c08161c7981 */ /* 0x000ee2000c1e1900 */
[----:B--2---:R-:W-:-:S03]  /*06d0*/  FFMA R26, R7, R4, R26 ;  /* 0x00000004071a7223 */ /* 0x004fc6000000001a */
[----:B------:R0:W2:Y:S04]  /*06e0*/  LDG.E R7, desc[UR8][R24.64] ;  /* 0x0000000818077981 */ /* 0x0000a8000c1e1900 */
[----:B------:R-:W2:Y:S01]  /*06f0*/  LDG.E R4, desc[UR8][R22.64+0x10] ;  /* 0x0000100816047981 */ /* 0x000ea2000c1e1900 */
[----:B0-----:R-:W-:-:S05]  /*0700*/  IADD3 R24, P0, PT, R24, R8, RZ ;  /* 0x0000000818187210 */ /* 0x001fca0007f1e0ff */
[----:B------:R-:W-:Y:S02]  /*0710*/  IMAD.X R25, R25, 0x1, R9, P0 ;  /* 0x0000000119197824 */ /* 0x000fe400000e0609 */
[----:B---3--:R-:W-:Y:S01]  /*0720*/  FFMA R27, R28, R27, R26 ;  /* 0x0000001b1c1b7223 */ /* 0x008fe2000000001a */
[----:B------:R-:W-:-:S03]  /*0730*/  IADD3 R26, P0, PT, R24, R8, RZ ;  /* 0x00000008181a7210 */ /* 0x000fc60007f1e0ff */
[----:B--2---:R-:W-:Y:S01]  /*0740*/  FFMA R4, R4, R7, R27 ;  /* 0x0000000704047223 */ /* 0x004fe2000000001b */
[----:B------:R-:W-:Y:S01]  /*0750*/  IADD3.X R27, PT, PT, R25, R9, RZ, P0, !PT ;  /* 0x00000009191b7210 */ /* 0x000fe200007fe4ff */
[----:B------:R-:W2:Y:S01]  /*0760*/  LDG.E R7, desc[UR8][R24.64] ;  /* 0x0000000818077981 */ /* 0x000ea2000c1e1900 */
[----:B------:R-:W-:-:S04]  /*0770*/  IADD3 R28, P0, PT, R26, R8, RZ ;  /* 0x000000081a1c7210 */ /* 0x000fc80007f1e0ff */
[----:B------:R-:W-:Y:S01]  /*0780*/  IADD3.X R29, PT, PT, R27, R9, RZ, P0, !PT ;  /* 0x000000091b1d7210 */ /* 0x000fe200007fe4ff */
[----:B------:R-:W2:Y:S04]  /*0790*/  LDG.E R25, desc[UR8][R22.64+0x14] ;  /* 0x0000140816197981 */ /* 0x000ea8000c1e1900 */
[----:B------:R-:W3:Y:S04]  /*07a0*/  LDG.E R24, desc[UR8][R26.64] ;  /* 0x000000081a187981 */ /* 0x000ee8000c1e1900 */
[----:B------:R-:W4:Y:S04]  /*07b0*/  LDG.E R28, desc[UR8][R28.64] ;  /* 0x000000081c1c7981 */ /* 0x000f28000c1e1900 */
[----:B------:R-:W3:Y:S04]  /*07c0*/  LDG.E R27, desc[UR8][R22.64+0x18] ;  /* 0x00001808161b7981 */ /* 0x000ee8000c1e1900 */
[----:B------:R-:W4:Y:S01]  /*07d0*/  LDG.E R29, desc[UR8][R22.64+0x1c] ;  /* 0x00001c08161d7981 */ /* 0x000f22000c1e1900 */
[----:B------:R-:W-:-:S04]  /*07e0*/  UIADD3 UR7, UPT, UPT, UR7, 0x10, URZ ;  /* 0x0000001007077890 */ /* 0x000fc8000fffe0ff */
[----:B------:R-:W-:Y:S01]  /*07f0*/  UISETP.NE.AND UP1, UPT, UR7, URZ, UPT ;  /* 0x000000ff0700728c */ /* 0x000fe2000bf25270 */
[----:B------:R-:W-:-:S04]  /*0800*/  LEA R5, P0, R8, R5, 0x4 ;  /* 0x0000000508057211 */ /* 0x000fc800078020ff */
[----:B------:R-:W-:Y:S01]  /*0810*/  IADD3.X R3, PT, PT, R3, R6, RZ, P0, !PT ;  /* 0x0000000603037210 */ /* 0x000fe200007fe4ff */
[----:B--2---:R-:W-:-:S04]  /*0820*/  FFMA R4, R25, R7, R4 ;  /* 0x0000000719047223 */ /* 0x004fc80000000004 */
[----:B---3--:R-:W-:Y:S01]  /*0830*/  FFMA R4, R27, R24, R4 ;  /* 0x000000181b047223 */ /* 0x008fe20000000004 */
[----:B------:R-:W-:-:S03]  /*0840*/  IADD3 R24, P1, PT, R22, 0x40, RZ ;  /* 0x0000004016187810 */ /* 0x000fc60007f3e0ff */
[----:B----4-:R-:W-:Y:S01]  /*0850*/  FFMA R7, R29, R28, R4 ;  /* 0x0000001c1d077223 */ /* 0x010fe20000000004 */
[----:B------:R-:W-:Y:S01]  /*0860*/  IADD3.X R25, PT, PT, RZ, R23, RZ, P1, !PT ;  /* 0x00000017ff197210 */ /* 0x000fe20000ffe4ff */
[----:B------:R-:W-:Y:S08]  /*0870*/  BRA.U UP1, `(.L_x_31) ;  /* 0xfffffff9019c7547 */ /* 0x000ff0000b83ffff */
.L_x_30:
[----:B------:R-:W-:Y:S05]  /*0880*/  BRA.U !UP0, `(.L_x_29) ;  /* 0x0000000508cc7547 */ /* 0x000fea000b800000 */
[----:B------:R-:W-:Y:S02]  /*0890*/  UISETP.GE.U32.AND UP0, UPT, UR5, 0x8, UPT ;  /* 0x000000080500788c */ /* 0x000fe4000bf06070 */
[----:B------:R-:W-:-:S04]  /*08a0*/  ULOP3.LUT UR6, UR4, 0x7, URZ, 0xc0, !UPT ;  /* 0x0000000704067892 */ /* 0x000fc8000f8ec0ff */
[----:B------:R-:W-:-:S03]  /*08b0*/  UISETP.NE.AND UP1, UPT, UR6, URZ, UPT ;  /* 0x000000ff0600728c */ /* 0x000fc6000bf25270 */
[----:B------:R-:W-:Y:S08]  /*08c0*/  BRA.U !UP0, `(.L_x_32) ;  /* 0x0000000108d07547 */ /* 0x000ff0000b800000 */
[----:B------:R-:W0:Y:S01]  /*08d0*/  LDCU.64 UR12, c[0x0][0x3b0] ;  /* 0x00007600ff0c77ac */ /* 0x000e220008000a00 */
[C---:B------:R-:W-:Y:S02]  /*08e0*/  VIADD R25, R2.reuse, 0x1 ;  /* 0x0000000102197836 */ /* 0x040fe40000000000 */
[C---:B------:R-:W-:Y:S01]  /*08f0*/  IMAD.WIDE.U32 R8, R2.reuse, 0x4, R12 ;  /* 0x0000000402087825 */ /* 0x040fe200078e000c */
[----:B------:R-:W-:-:S04]  /*0900*/  IADD3 R3, PT, PT, R2, 0x2, RZ ;  /* 0x0000000202037810 */ /* 0x000fc80007ffe0ff */
[----:B------:R-:W2:Y:S01]  /*0910*/  LDG.E R6, desc[UR8][R8.64] ;  /* 0x0000000808067981 */ /* 0x000ea2000c1e1900 */
[----:B0-----:R-:W-:-:S04]  /*0920*/  IMAD.WIDE.U32 R4, R2, UR12, R10 ;  /* 0x0000000c02047c25 */ /* 0x001fc8000f8e000a */
[----:B------:R-:W-:Y:S01]  /*0930*/  IMAD R27, R2, UR13, R5 ;  /* 0x0000000d021b7c24 */ /* 0x000fe2000f8e0205 */
[----:B------:R-:W-:Y:S01]  /*0940*/  MOV R26, R4 ;  /* 0x00000004001a7202 */ /* 0x000fe20000000f00 */
[----:B------:R-:W-:-:S05]  /*0950*/  IMAD.WIDE.U32 R4, R25, UR12, R10 ;  /* 0x0000000c19047c25 */ /* 0x000fca000f8e000a */
[----:B------:R-:W2:Y:S01]  /*0960*/  LDG.E R26, desc[UR8][R26.64] ;  /* 0x000000081a1a7981 */ /* 0x000ea2000c1e1900 */
[----:B------:R-:W-:Y:S01]  /*0970*/  MOV R24, R4 ;  /* 0x0000000400187202 */ /* 0x000fe20000000f00 */
[----:B------:R-:W-:Y:S02]  /*0980*/  IMAD R25, R25, UR13, R5 ;  /* 0x0000000d19197c24 */ /* 0x000fe4000f8e0205 */
[C---:B------:R-:W-:Y:S01]  /*0990*/  IMAD.WIDE.U32 R22, R3.reuse, UR12, R10 ;  /* 0x0000000c03167c25 */ /* 0x040fe2000f8e000a */
[----:B------:R-:W3:Y:S04]  /*09a0*/  LDG.E R5, desc[UR8][R8.64+0x4] ;  /* 0x0000040808057981 */ /* 0x000ee8000c1e1900 */
[----:B------:R0:W3:Y:S01]  /*09b0*/  LDG.E R24, desc[UR8][R24.64] ;  /* 0x0000000818187981 */ /* 0x0000e2000c1e1900 */
[----:B------:R-:W-:-:S03]  /*09c0*/  IMAD R23, R3, UR13, R23 ;  /* 0x0000000d03177c24 */ /* 0x000fc6000f8e0217 */
[----:B------:R-:W4:Y:S04]  /*09d0*/  LDG.E R3, desc[UR8][R8.64+0x8] ;  /* 0x0000080808037981 */ /* 0x000f28000c1e1900 */
[----:B------:R1:W4:Y:S01]  /*09e0*/  LDG.E R4, desc[UR8][R22.64] ;  /* 0x0000000816047981 */ /* 0x000322000c1e1900 */
[C---:B0-----:R-:W-:Y:S02]  /*09f0*/  IADD3 R25, PT, PT, R2.reuse, 0x4, RZ ;  /* 0x0000000402197810 */ /* 0x041fe40007ffe0ff */
[----:B------:R-:W-:-:S03]  /*0a00*/  IADD3 R27, PT, PT, R2, 0x3, RZ ;  /* 0x00000003021b7810 */ /* 0x000fc60007ffe0ff */
[----:B-1----:R-:W-:-:S04]  /*0a10*/  IMAD.WIDE.U32 R22, R25, UR12, R10 ;  /* 0x0000000c19167c25 */ /* 0x002fc8000f8e000a */
[----:B------:R-:W-:Y:S01]  /*0a20*/  IMAD R23, R25, UR13, R23 ;  /* 0x0000000d19177c24 */ /* 0x000fe2000f8e0217 */
[----:B------:R-:W-:Y:S01]  /*0a30*/  IADD3 R25, PT, PT, R2, 0x5, RZ ;  /* 0x0000000502197810 */ /* 0x000fe20007ffe0ff */
[----:B------:R-:W-:-:S04]  /*0a40*/  IMAD.WIDE.U32 R28, R27, UR12, R10 ;  /* 0x0000000c1b1c7c25 */ /* 0x000fc8000f8e000a */
[----:B------:R-:W-:Y:S02]  /*0a50*/  IMAD R29, R27, UR13, R29 ;  /* 0x0000000d1b1d7c24 */ /* 0x000fe4000f8e021d */
[----:B------:R-:W5:Y:S01]  /*0a60*/  LDG.E R27, desc[UR8][R22.64] ;  /* 0x00000008161b7981 */ /* 0x000f62000c1e1900 */
[----:B--2---:R-:W-:Y:S01]  /*0a70*/  FFMA R26, R6, R26, R7 ;  /* 0x0000001a061a7223 */ /* 0x004fe20000000007 */
[----:B------:R-:W-:-:S04]  /*0a80*/  IMAD.WIDE.U32 R6, R25, UR12, R10 ;  /* 0x0000000c19067c25 */ /* 0x000fc8000f8e000a */
[----:B------:R-:W-:Y:S02]  /*0a90*/  IMAD R7, R25, UR13, R7 ;  /* 0x0000000d19077c24 */ /* 0x000fe4000f8e0207 */
[----:B------:R0:W2:Y:S01]  /*0aa0*/  LDG.E R25, desc[UR8][R28.64] ;  /* 0x000000081c197981 */ /* 0x0000a2000c1e1900 */
[----:B---3--:R-:W-:-:S03]  /*0ab0*/  FFMA R5, R5, R24, R26 ;  /* 0x0000001805057223 */ /* 0x008fc6000000001a */
[----:B------:R-:W2:Y:S04]  /*0ac0*/  LDG.E R24, desc[UR8][R8.64+0xc] ;  /* 0x00000c0808187981 */ /* 0x000ea8000c1e1900 */
[----:B------:R1:W3:Y:S01]  /*0ad0*/  LDG.E R6, desc[UR8][R6.64] ;  /* 0x0000000806067981 */ /* 0x0002e2000c1e1900 */
[----:B0-----:R-:W-:-:S03]  /*0ae0*/  IADD3 R29, PT, PT, R2, 0x6, RZ ;  /* 0x00000006021d7810 */ /* 0x001fc60007ffe0ff */
[----:B------:R-:W5:Y:S02]  /*0af0*/  LDG.E R28, desc[UR8][R8.64+0x10] ;  /* 0x00001008081c7981 */ /* 0x000f64000c1e1900 */
[----:B------:R-:W-:-:S04]  /*0b00*/  IMAD.WIDE.U32 R22, R29, UR12, R10 ;  /* 0x0000000c1d167c25 */ /* 0x000fc8000f8e000a */
[----:B----4-:R-:W-:Y:S01]  /*0b10*/  FFMA R3, R3, R4, R5 ;  /* 0x0000000403037223 */ /* 0x010fe20000000005 */
[C---:B-1----:R-:W-:Y:S02]  /*0b20*/  VIADD R7, R2.reuse, 0x7 ;  /* 0x0000000702077836 */ /* 0x042fe40000000000 */
[----:B------:R-:W-:Y:S02]  /*0b30*/  IMAD R23, R29, UR13, R23 ;  /* 0x0000000d1d177c24 */ /* 0x000fe4000f8e0217 */
[C---:B------:R-:W-:Y:S01]  /*0b40*/  IMAD.WIDE.U32 R4, R7.reuse, UR12, R10 ;  /* 0x0000000c07047c25 */ /* 0x040fe2000f8e000a */
[----:B------:R-:W3:Y:S03]  /*0b50*/  LDG.E R29, desc[UR8][R8.64+0x14] ;  /* 0x00001408081d7981 */ /* 0x000ee6000c1e1900 */
[----:B------:R-:W-:Y:S01]  /*0b60*/  IMAD R5, R7, UR13, R5 ;  /* 0x0000000d07057c24 */ /* 0x000fe2000f8e0205 */
[----:B------:R-:W4:Y:S04]  /*0b70*/  LDG.E R26, desc[UR8][R22.64] ;  /* 0x00000008161a7981 */ /* 0x000f28000c1e1900 */
[----:B------:R-:W4:Y:S04]  /*0b80*/  LDG.E R7, desc[UR8][R8.64+0x18] ;  /* 0x0000180808077981 */ /* 0x000f28000c1e1900 */
[----:B------:R-:W4:Y:S04]  /*0b90*/  LDG.E R4, desc[UR8][R4.64] ;  /* 0x0000000804047981 */ /* 0x000f28000c1e1900 */
[----:B------:R-:W4:Y:S01]  /*0ba0*/  LDG.E R22, desc[UR8][R8.64+0x1c] ;  /* 0x00001c0808167981 */ /* 0x000f22000c1e1900 */
[----:B------:R-:W-:Y:S01]  /*0bb0*/  IADD3 R2, PT, PT, R2, 0x8, RZ ;  /* 0x0000000802027810 */ /* 0x000fe20007ffe0ff */
[----:B--2---:R-:W-:-:S04]  /*0bc0*/  FFMA R3, R24, R25, R3 ;  /* 0x0000001918037223 */ /* 0x004fc80000000003 */
[----:B-----5:R-:W-:-:S04]  /*0bd0*/  FFMA R28, R28, R27, R3 ;  /* 0x0000001b1c1c7223 */ /* 0x020fc80000000003 */
[----:B---3--:R-:W-:-:S04]  /*0be0*/  FFMA R6, R29, R6, R28 ;  /* 0x000000061d067223 */ /* 0x008fc8000000001c */
[----:B----4-:R-:W-:-:S04]  /*0bf0*/  FFMA R7, R7, R26, R6 ;  /* 0x0000001a07077223 */ /* 0x010fc80000000006 */
[----:B------:R-:W-:-:S07]  /*0c00*/  FFMA R7, R22, R4, R7 ;  /* 0x0000000416077223 */ /* 0x000fce0000000007 */
.L_x_32:
[----:B------:R-:W-:Y:S05]  /*0c10*/  BRA.U !UP1, `(.L_x_29) ;  /* 0x0000000109e87547 */ /* 0x000fea000b800000 */
[----:B------:R-:W-:Y:S02]  /*0c20*/  UISETP.GE.U32.AND UP0, UPT, UR6, 0x4, UPT ;  /* 0x000000040600788c */ /* 0x000fe4000bf06070 */
[----:B------:R-:W-:-:S04]  /*0c30*/  ULOP3.LUT UR4, UR4, 0x3, URZ, 0xc0, !UPT ;  /* 0x0000000304047892 */ /* 0x000fc8000f8ec0ff */
[----:B------:R-:W-:-:S03]  /*0c40*/  UISETP.NE.AND UP1, UPT, UR4, URZ, UPT ;  /* 0x000000ff0400728c */ /* 0x000fc6000bf25270 */
[----:B------:R-:W-:Y:S08]  /*0c50*/  BRA.U !UP0, `(.L_x_33) ;  /* 0x0000000108707547 */ /* 0x000ff0000b800000 */
[----:B------:R-:W0:Y:S01]  /*0c60*/  LDCU.64 UR6, c[0x0][0x3b0] ;  /* 0x00007600ff0677ac */ /* 0x000e220008000a00 */
[C---:B------:R-:W-:Y:S02]  /*0c70*/  IADD3 R3, PT, PT, R2.reuse, 0x1, RZ ;  /* 0x0000000102037810 */ /* 0x040fe40007ffe0ff */
[----:B------:R-:W-:Y:S02]  /*0c80*/  MOV R8, R12 ;  /* 0x0000000c00087202 */ /* 0x000fe40000000f00 */
[----:B------:R-:W-:Y:S02]  /*0c90*/  MOV R9, R13 ;  /* 0x0000000d00097202 */ /* 0x000fe40000000f00 */
[C---:B------:R-:W-:Y:S01]  /*0ca0*/  IADD3 R25, PT, PT, R2.reuse, 0x2, RZ ;  /* 0x0000000202197810 */ /* 0x040fe20007ffe0ff */
[----:B------:R-:W-:-:S05]  /*0cb0*/  IMAD.WIDE.U32 R8, R2, 0x4, R8 ;  /* 0x0000000402087825 */ /* 0x000fca00078e0008 */
[----:B------:R-:W2:Y:S01]  /*0cc0*/  LDG.E R6, desc[UR8][R8.64] ;  /* 0x0000000808067981 */ /* 0x000ea2000c1e1900 */
[----:B0-----:R-:W-:-:S03]  /*0cd0*/  IMAD.WIDE.U32 R4, R2, UR6, R10 ;  /* 0x0000000602047c25 */ /* 0x001fc6000f8e000a */
[----:B------:R-:W3:Y:S01]  /*0ce0*/  LDG.E R24, desc[UR8][R8.64+0x4] ;  /* 0x0000040808187981 */ /* 0x000ee2000c1e1900 */
[----:B------:R-:W-:-:S03]  /*0cf0*/  IMAD.WIDE.U32 R22, R3, UR6, R10 ;  /* 0x0000000603167c25 */ /* 0x000fc6000f8e000a */
[----:B------:R-:W4:Y:S01]  /*0d00*/  LDG.E R26, desc[UR8][R8.64+0x8] ;  /* 0x00000808081a7981 */ /* 0x000f22000c1e1900 */
[----:B------:R-:W-:-:S03]  /*0d10*/  IMAD R5, R2, UR7, R5 ;  /* 0x0000000702057c24 */ /* 0x000fc6000f8e0205 */
[----:B------:R-:W5:Y:S01]  /*0d20*/  LDG.E R28, desc[UR8][R8.64+0xc] ;  /* 0x00000c08081c7981 */ /* 0x000f62000c1e1900 */
[----:B------:R-:W-:Y:S01]  /*0d30*/  IMAD R23, R3, UR7, R23 ;  /* 0x0000000703177c24 */ /* 0x000fe2000f8e0217 */
[----:B------:R-:W-:Y:S01]  /*0d40*/  IADD3 R3, PT, PT, R2, 0x3, RZ ;  /* 0x0000000302037810 */ /* 0x000fe20007ffe0ff */
[C---:B------:R-:W-:Y:S01]  /*0d50*/  IMAD.WIDE.U32 R12, R25.reuse, UR6, R10 ;  /* 0x00000006190c7c25 */ /* 0x040fe2000f8e000a */
[----:B------:R-:W2:Y:S03]  /*0d60*/  LDG.E R4, desc[UR8][R4.64] ;  /* 0x0000000804047981 */ /* 0x000ea6000c1e1900 */
[----:B------:R-:W-:Y:S01]  /*0d70*/  IMAD R13, R25, UR7, R13 ;  /* 0x00000007190d7c24 */ /* 0x000fe2000f8e020d */
[----:B------:R-:W3:Y:S01]  /*0d80*/  LDG.E R23, desc[UR8][R22.64] ;  /* 0x0000000816177981 */ /* 0x000ee2000c1e1900 */
[----:B------:R-:W-:-:S03]  /*0d90*/  IMAD.WIDE.U32 R10, R3, UR6, R10 ;  /* 0x00000006030a7c25 */ /* 0x000fc6000f8e000a */
[----:B------:R-:W4:Y:S01]  /*0da0*/  LDG.E R12, desc[UR8][R12.64] ;  /* 0x000000080c0c7981 */ /* 0x000f22000c1e1900 */
[----:B------:R-:W-:-:S05]  /*0db0*/  IMAD R11, R3, UR7, R11 ;  /* 0x00000007030b7c24 */ /* 0x000fca000f8e020b */
[----:B------:R-:W5:Y:S01]  /*0dc0*/  LDG.E R10, desc[UR8][R10.64] ;  /* 0x000000080a0a7981 */ /* 0x000f62000c1e1900 */
[----:B------:R-:W-:Y:S02]  /*0dd0*/  VIADD R2, R2, 0x4 ;  /* 0x0000000402027836 */ /* 0x000fe40000000000 */
[----:B--2---:R-:W-:-:S04]  /*0de0*/  FFMA R7, R6, R4, R7 ;  /* 0x0000000406077223 */ /* 0x004fc80000000007 */
[----:B---3--:R-:W-:-:S04]  /*0df0*/  FFMA R7, R24, R23, R7 ;  /* 0x0000001718077223 */ /* 0x008fc80000000007 */
[----:B----4-:R-:W-:-:S04]  /*0e00*/  FFMA R7, R26, R12, R7 ;  /* 0x0000000c1a077223 */ /* 0x010fc80000000007 */
[----:B-----5:R-:W-:-:S07]  /*0e10*/  FFMA R7, R28, R10, R7 ;  /* 0x0000000a1c077223 */ /* 0x020fce0000000007 */
.L_x_33:
[----:B------:R-:W-:Y:S05]  /*0e20*/  BRA.U !UP1, `(.L_x_29) ;  /* 0x0000000109647547 */ /* 0x000fea000b800000 */
[----:B------:R-:W0:Y:S01]  /*0e30*/  LDCU.64 UR12, c[0x0][0x3b0] ;  /* 0x00007600ff0c77ac */ /* 0x000e220008000a00 */
[----:B------:R-:W-:Y:S01]  /*0e40*/  IMAD.WIDE.U32 R4, R0, 0x4, RZ ;  /* 0x0000000400047825 */ /* 0x000fe200078e00ff */
[----:B------:R-:W-:Y:S01]  /*0e50*/  MOV R16, R20 ;  /* 0x0000001400107202 */ /* 0x000fe20000000f00 */
[----:B------:R-:W1:Y:S04]  /*0e60*/  LDCU.64 UR6, c[0x0][0x388] ;  /* 0x00007100ff0677ac */ /* 0x000e680008000a00 */
[----:B------:R-:W-:Y:S01]  /*0e70*/  IMAD.WIDE.U32 R16, R2, 0x4, R16 ;  /* 0x0000000402107825 */ /* 0x000fe200078e0010 */
[----:B------:R-:W-:Y:S02]  /*0e80*/  UIADD3 UR4, UPT, UPT, -UR4, URZ, URZ ;  /* 0x000000ff04047290 */ /* 0x000fe4000fffe1ff */
[----:B------:R-:W-:-:S04]  /*0e90*/  IADD3 R8, P0, PT, R16, UR10, RZ ;  /* 0x0000000a10087c10 */ /* 0x000fc8000ff1e0ff */
[----:B------:R-:W-:Y:S01]  /*0ea0*/  IADD3.X R9, PT, PT, R17, UR11, RZ, P0, !PT ;  /* 0x0000000b11097c10 */ /* 0x000fe200087fe4ff */
[----:B0-----:R-:W-:-:S04]  /*0eb0*/  IMAD.WIDE.U32 R4, R2, UR12, R4 ;  /* 0x0000000c02047c25 */ /* 0x001fc8000f8e0004 */
[----:B------:R-:W-:Y:S01]  /*0ec0*/  IMAD R2, R2, UR13, R5 ;  /* 0x0000000d02027c24 */ /* 0x000fe2000f8e0205 */
[----:B-1----:R-:W-:-:S04]  /*0ed0*/  IADD3 R6, P1, PT, R4, UR6, RZ ;  /* 0x0000000604067c10 */ /* 0x002fc8000ff3e0ff */
[----:B------:R-:W-:-:S09]  /*0ee0*/  IADD3.X R5, PT, PT, R2, UR7, RZ, P1, !PT ;  /* 0x0000000702057c10 */ /* 0x000fd20008ffe4ff */
.L_x_34:
[----:B------:R-:W-:Y:S02]  /*0ef0*/  MOV R2, R8 ;  /* 0x0000000800027202 */ /* 0x000fe40000000f00 */
[----:B------:R-:W-:Y:S02]  /*0f00*/  MOV R4, R6 ;  /* 0x0000000600047202 */ /* 0x000fe40000000f00 */
[----:B------:R-:W-:-:S04]  /*0f10*/  MOV R3, R9 ;  /* 0x0000000900037202 */ /* 0x000fc80000000f00 */
[----:B------:R0:W2:Y:S04]  /*0f20*/  LDG.E R4, desc[UR8][R4.64] ;  /* 0x0000000804047981 */ /* 0x0000a8000c1e1900 */
[----:B------:R-:W2:Y:S01]  /*0f30*/  LDG.E R2, desc[UR8][R2.64] ;  /* 0x0000000802027981 */ /* 0x000ea2000c1e1900 */
[----:B------:R-:W-:-:S04]  /*0f40*/  UIADD3 UR4, UPT, UPT, UR4, 0x1, URZ ;  /* 0x0000000104047890 */ /* 0x000fc8000fffe0ff */
[----:B------:R-:W-:Y:S01]  /*0f50*/  UISETP.NE.AND UP0, UPT, UR4, URZ, UPT ;  /* 0x000000ff0400728c */ /* 0x000fe2000bf05270 */
[----:B------:R-:W-:Y:S02]  /*0f60*/  IADD3 R8, P0, PT, R8, 0x4, RZ ;  /* 0x0000000408087810 */ /* 0x000fe40007f1e0ff */
[----:B------:R-:W-:Y:S02]  /*0f70*/  IADD3 R6, P1, PT, R6, UR12, RZ ;  /* 0x0000000c06067c10 */ /* 0x000fe4000ff3e0ff */
[----:B------:R-:W-:Y:S02]  /*0f80*/  IADD3.X R9, PT, PT, RZ, R9, RZ, P0, !PT ;  /* 0x00000009ff097210 */ /* 0x000fe400007fe4ff */
[----:B0-----:R-:W-:Y:S01]  /*0f90*/  IADD3.X R5, PT, PT, R5, UR13, RZ, P1, !PT ;  /* 0x0000000d05057c10 */ /* 0x001fe20008ffe4ff */
[----:B--2---:R-:W-:Y:S01]  /*0fa0*/  FFMA R7, R2, R4, R7 ;  /* 0x0000000402077223 */ /* 0x004fe20000000007 */
[----:B------:R-:W-:Y:S07]  /*0fb0*/  BRA.U UP0, `(.L_x_34) ;  /* 0xfffffffd00cc7547 */ /* 0x000fee000b83ffff */
.L_x_29:
[----:B------:R-:W-:-:S05]  /*0fc0*/  MOV R14, R18 ;  /* 0x00000012000e7202 */ /* 0x000fca0000000f00 */
[----:B------:R-:W-:-:S05]  /*0fd0*/  IMAD.WIDE.U32 R14, R0, 0x4, R14 ;  /* 0x00000004000e7825 */ /* 0x000fca00078e000e */
[----:B------:R-:W-:Y:S01]  /*0fe0*/  STG.E desc[UR8][R14.64], R7 ;  /* 0x000000070e007986 */ /* 0x000fe2000c101908 */
[----:B------:R-:W-:Y:S05]  /*0ff0*/  EXIT ;  /* 0x000000000000794d */ /* 0x000fea0003800000 */
.L_x_35:
        /* <DEDUP_REMOVED lines=16> */
.L_x_40:


//--------------------- .nv.shared._Z7matMul4PfS_S_jjjmmm --------------------------
	.section	.nv.shared._Z7matMul4PfS_S_jjjmmm,"aw",@nobits
	.sectionflags	@""
	.align	4
.nv.shared._Z7matMul4PfS_S_jjjmmm:
	.zero		1028


//--------------------- .nv.shared.reserved.0     --------------------------
	.section	.nv.shared.reserved.0,"aw",@nobits
	.weak		__nv_reservedSMEM_offset_0_alias
	.size		__nv_reservedSMEM_offset_0_alias, 0, 64
	.other		__nv_reservedSMEM_offset_0_alias,@"STO_CUDA_RESERVED_SHARED STV_DEFAULT"
__nv_reservedSMEM_offset_0_alias:
	.zero		0
	.zero		64


//--------------------- .nv.shared._Z7matMul2PfS_S_jjjmmm --------------------------
	.section	.nv.shared._Z7matMul2PfS_S_jjjmmm,"aw",@nobits
	.sectionflags	@""
	.align	4
.nv.shared._Z7matMul2PfS_S_jjjmmm:
	.zero		1028


//--------------------- .nv.constant0._Z7matMul4PfS_S_jjjmmm --------------------------
	.section	.nv.constant0._Z7matMul4PfS_S_jjjmmm,"a",@progbits
	.sectionflags	@""
	.align	4
.nv.constant0._Z7matMul4PfS_S_jjjmmm:
	.zero		960


//--------------------- .nv.constant0._Z7matMul3PfS_S_jjjmmm --------------------------
	.section	.nv.constant0._Z7matMul3PfS_S_jjjmmm,"a",@progbits
	.sectionflags	@""
	.align	4
.nv.constant0._Z7matMul3PfS_S_jjjmmm:
	.zero		960


//--------------------- .nv.constant0._Z7matMul2PfS_S_jjjmmm --------------------------
	.section	.nv.constant0._Z7matMul2PfS_S_jjjmmm,"a",@progbits
	.sectionflags	@""
	.align	4
.nv.constant0._Z7matMul2PfS_S_jjjmmm:
	.zero		960


//--------------------- .nv.constant0._Z8matMul1xPfS_S_jjjmmm --------------------------
	.section	.nv.constant0._Z8matMul1xPfS_S_jjjmmm,"a",@progbits
	.sectionflags	@""
	.align	4
.nv.constant0._Z8matMul1xPfS_S_jjjmmm:
	.zero		960


//--------------------- .nv.constant0._Z7matMul1PfS_S_jjjmmm --------------------------
	.section	.nv.constant0._Z7matMul1PfS_S_jjjmmm,"a",@progbits
	.sectionflags	@""
	.align	4
.nv.constant0._Z7matMul1PfS_S_jjjmmm:
	.zero		960


//--------------------- SYMBOLS --------------------------

	.type		.nv.reservedSmem.offset0,@object
	.size		.nv.reservedSmem.offset0,0x4
	.type		.nv.reservedSmem.cap,@object
	.size		.nv.reservedSmem.cap,0x4
